	.target	sm_90a

	.elftype	@"ET_EXEC"


//--------------------- .note.nv.tkinfo           --------------------------
	.section	.note.nv.tkinfo,"",@"SHT_NOTE"
	.sectionflags	@"SHF_NOTE_NV_TKINFO"
	.tkinfo
        /*0018*/ 	.word	0x00000002
        /*0030*/ 	.string	""
        /*0030*/ 	.string	"ptxas"
        /*0030*/ 	.string	"Cuda compilation tools, release 13.0, V13.0.88"
        /*0030*/ 	.string	"Build cuda_13.0.r13.0/compiler.36424714_0"
        /*0030*/ 	.string	"-v  -suppress-debug-info  -lineinfo  -arch sm_90a "



//--------------------- .note.nv.cuinfo           --------------------------
	.section	.note.nv.cuinfo,"",@"SHT_NOTE"
	.sectionflags	@"SHF_NOTE_NV_CUINFO"
        /*0018*/ 	.short	0x0002
        /*001a*/ 	.short	0x005a
        /*001c*/ 	.short	0x0082
	.zero		2


//--------------------- .nv.info                  --------------------------
	.section	.nv.info,"",@"SHT_CUDA_INFO"
	.align	4


	//----- nvinfo : EIATTR_REGCOUNT
	.align		4
        /*0000*/ 	.byte	0x04, 0x2f
        /*0002*/ 	.short	(.L_2 - .L_1)
	.align		4
.L_1:
        /*0004*/ 	.word	index@(attn_fwd)
        /*0008*/ 	.word	0x00000080


	//----- nvinfo : EIATTR_FRAME_SIZE
	.align		4
.L_2:
        /*000c*/ 	.byte	0x04, 0x11
        /*000e*/ 	.short	(.L_4 - .L_3)
	.align		4
.L_3:
        /*0010*/ 	.word	index@(attn_fwd)
        /*0014*/ 	.word	0x00000000


	//----- nvinfo : EIATTR_MIN_STACK_SIZE
	.align		4
.L_4:
        /*0018*/ 	.byte	0x04, 0x12
        /*001a*/ 	.short	(.L_6 - .L_5)
	.align		4
.L_5:
        /*001c*/ 	.word	index@(attn_fwd)
        /*0020*/ 	.word	0x00000000
.L_6:


//--------------------- .nv.compat                --------------------------
	.section	.nv.compat,"",@"SHT_CUDA_COMPAT_INFO"
	.align	4
        /*0000*/ 	.byte	0x02, 0x09, 0x01, 0x00, 0x02, 0x02, 0x04, 0x00, 0x02, 0x05, 0x05, 0x00, 0x03, 0x07, 0x01, 0x01
        /*0010*/ 	.byte	0x02, 0x03, 0x00, 0x00, 0x02, 0x06, 0x01, 0x00, 0x04, 0x0b, 0x08, 0x00, 0x00, 0x00, 0x00, 0x00
        /*0020*/ 	.byte	0x00, 0x00, 0x00, 0x00


//--------------------- .nv.info.attn_fwd         --------------------------
	.section	.nv.info.attn_fwd,"",@"SHT_CUDA_INFO"
	.sectionflags	@""
	.align	4


	//----- nvinfo : EIATTR_CUDA_API_VERSION
	.align		4
        /*0000*/ 	.byte	0x04, 0x37
        /*0002*/ 	.short	(.L_8 - .L_7)
.L_7:
        /*0004*/ 	.word	0x00000082


	//----- nvinfo : EIATTR_KPARAM_INFO
	.align		4
.L_8:
        /*0008*/ 	.byte	0x04, 0x17
        /*000a*/ 	.short	(.L_10 - .L_9)
.L_9:
        /*000c*/ 	.word	0x00000000
        /*0010*/ 	.short	0x0019
        /*0012*/ 	.short	0x0080
        /*0014*/ 	.byte	0x00, 0xf4, 0x21, 0x00


	//----- nvinfo : EIATTR_KPARAM_INFO
	.align		4
.L_10:
        /*0018*/ 	.byte	0x04, 0x17
        /*001a*/ 	.short	(.L_12 - .L_11)
.L_11:
        /*001c*/ 	.word	0x00000000
        /*0020*/ 	.short	0x0018
        /*0022*/ 	.short	0x0078
        /*0024*/ 	.byte	0x00, 0xf4, 0x21, 0x00


	//----- nvinfo : EIATTR_KPARAM_INFO
	.align		4
.L_12:
        /*0028*/ 	.byte	0x04, 0x17
        /*002a*/ 	.short	(.L_14 - .L_13)
.L_13:
        /*002c*/ 	.word	0x00000000
        /*0030*/ 	.short	0x0017
        /*0032*/ 	.short	0x0070
        /*0034*/ 	.byte	0x00, 0xf0, 0x11, 0x00


	//----- nvinfo : EIATTR_KPARAM_INFO
	.align		4
.L_14:
        /*0038*/ 	.byte	0x04, 0x17
        /*003a*/ 	.short	(.L_16 - .L_15)
.L_15:
        /*003c*/ 	.word	0x00000000
        /*0040*/ 	.short	0x0016
        /*0042*/ 	.short	0x006c
        /*0044*/ 	.byte	0x00, 0xf0, 0x11, 0x00


	//----- nvinfo : EIATTR_KPARAM_INFO
	.align		4
.L_16:
        /*0048*/ 	.byte	0x04, 0x17
        /*004a*/ 	.short	(.L_18 - .L_17)
.L_17:
        /*004c*/ 	.word	0x00000000
        /*0050*/ 	.short	0x0015
        /*0052*/ 	.short	0x0068
        /*0054*/ 	.byte	0x00, 0xf0, 0x11, 0x00


	//----- nvinfo : EIATTR_KPARAM_INFO
	.align		4
.L_18:
        /*0058*/ 	.byte	0x04, 0x17
        /*005a*/ 	.short	(.L_20 - .L_19)
.L_19:
        /*005c*/ 	.word	0x00000000
        /*0060*/ 	.short	0x0014
        /*0062*/ 	.short	0x0064
        /*0064*/ 	.byte	0x00, 0xf0, 0x11, 0x00


	//----- nvinfo : EIATTR_KPARAM_INFO
	.align		4
.L_20:
        /*0068*/ 	.byte	0x04, 0x17
        /*006a*/ 	.short	(.L_22 - .L_21)
.L_21:
        /*006c*/ 	.word	0x00000000
        /*0070*/ 	.short	0x0013
        /*0072*/ 	.short	0x0060
        /*0074*/ 	.byte	0x00, 0xf0, 0x11, 0x00


	//----- nvinfo : EIATTR_KPARAM_INFO
	.align		4
.L_22:
        /*0078*/ 	.byte	0x04, 0x17
        /*007a*/ 	.short	(.L_24 - .L_23)
.L_23:
        /*007c*/ 	.word	0x00000000
        /*0080*/ 	.short	0x0012
        /*0082*/ 	.short	0x005c
        /*0084*/ 	.byte	0x00, 0xf0, 0x11, 0x00


	//----- nvinfo : EIATTR_KPARAM_INFO
	.align		4
.L_24:
        /*0088*/ 	.byte	0x04, 0x17
        /*008a*/ 	.short	(.L_26 - .L_25)
.L_25:
        /*008c*/ 	.word	0x00000000
        /*0090*/ 	.short	0x0011
        /*0092*/ 	.short	0x0058
        /*0094*/ 	.byte	0x00, 0xf0, 0x11, 0x00


	//----- nvinfo : EIATTR_KPARAM_INFO
	.align		4
.L_26:
        /*0098*/ 	.byte	0x04, 0x17
        /*009a*/ 	.short	(.L_28 - .L_27)
.L_27:
        /*009c*/ 	.word	0x00000000
        /*00a0*/ 	.short	0x0010
        /*00a2*/ 	.short	0x0054
        /*00a4*/ 	.byte	0x00, 0xf0, 0x11, 0x00


	//----- nvinfo : EIATTR_KPARAM_INFO
	.align		4
.L_28:
        /*00a8*/ 	.byte	0x04, 0x17
        /*00aa*/ 	.short	(.L_30 - .L_29)
.L_29:
        /*00ac*/ 	.word	0x00000000
        /*00b0*/ 	.short	0x000f
        /*00b2*/ 	.short	0x0050
        /*00b4*/ 	.byte	0x00, 0xf0, 0x11, 0x00


	//----- nvinfo : EIATTR_KPARAM_INFO
	.align		4
.L_30:
        /*00b8*/ 	.byte	0x04, 0x17
        /*00ba*/ 	.short	(.L_32 - .L_31)
.L_31:
        /*00bc*/ 	.word	0x00000000
        /*00c0*/ 	.short	0x000e
        /*00c2*/ 	.short	0x004c
        /*00c4*/ 	.byte	0x00, 0xf0, 0x11, 0x00


	//----- nvinfo : EIATTR_KPARAM_INFO
	.align		4
.L_32:
        /*00c8*/ 	.byte	0x04, 0x17
        /*00ca*/ 	.short	(.L_34 - .L_33)
.L_33:
        /*00cc*/ 	.word	0x00000000
        /*00d0*/ 	.short	0x000d
        /*00d2*/ 	.short	0x0048
        /*00d4*/ 	.byte	0x00, 0xf0, 0x11, 0x00


	//----- nvinfo : EIATTR_KPARAM_INFO
	.align		4
.L_34:
        /*00d8*/ 	.byte	0x04, 0x17
        /*00da*/ 	.short	(.L_36 - .L_35)
.L_35:
        /*00dc*/ 	.word	0x00000000
        /*00e0*/ 	.short	0x000c
        /*00e2*/ 	.short	0x0044
        /*00e4*/ 	.byte	0x00, 0xf0, 0x11, 0x00


	//----- nvinfo : EIATTR_KPARAM_INFO
	.align		4
.L_36:
        /*00e8*/ 	.byte	0x04, 0x17
        /*00ea*/ 	.short	(.L_38 - .L_37)
.L_37:
        /*00ec*/ 	.word	0x00000000
        /*00f0*/ 	.short	0x000b
        /*00f2*/ 	.short	0x0040
        /*00f4*/ 	.byte	0x00, 0xf0, 0x11, 0x00


	//----- nvinfo : EIATTR_KPARAM_INFO
	.align		4
.L_38:
        /*00f8*/ 	.byte	0x04, 0x17
        /*00fa*/ 	.short	(.L_40 - .L_39)
.L_39:
        /*00fc*/ 	.word	0x00000000
        /*0100*/ 	.short	0x000a
        /*0102*/ 	.short	0x003c
        /*0104*/ 	.byte	0x00, 0xf0, 0x11, 0x00


	//----- nvinfo : EIATTR_KPARAM_INFO
	.align		4
.L_40:
        /*0108*/ 	.byte	0x04, 0x17
        /*010a*/ 	.short	(.L_42 - .L_41)
.L_41:
        /*010c*/ 	.word	0x00000000
        /*0110*/ 	.short	0x0009
        /*0112*/ 	.short	0x0038
        /*0114*/ 	.byte	0x00, 0xf0, 0x11, 0x00


	//----- nvinfo : EIATTR_KPARAM_INFO
	.align		4
.L_42:
        /*0118*/ 	.byte	0x04, 0x17
        /*011a*/ 	.short	(.L_44 - .L_43)
.L_43:
        /*011c*/ 	.word	0x00000000
        /*0120*/ 	.short	0x0008
        /*0122*/ 	.short	0x0034
        /*0124*/ 	.byte	0x00, 0xf0, 0x11, 0x00


	//----- nvinfo : EIATTR_KPARAM_INFO
	.align		4
.L_44:
        /*0128*/ 	.byte	0x04, 0x17
        /*012a*/ 	.short	(.L_46 - .L_45)
.L_45:
        /*012c*/ 	.word	0x00000000
        /*0130*/ 	.short	0x0007
        /*0132*/ 	.short	0x0030
        /*0134*/ 	.byte	0x00, 0xf0, 0x11, 0x00


	//----- nvinfo : EIATTR_KPARAM_INFO
	.align		4
.L_46:
        /*0138*/ 	.byte	0x04, 0x17
        /*013a*/ 	.short	(.L_48 - .L_47)
.L_47:
        /*013c*/ 	.word	0x00000000
        /*0140*/ 	.short	0x0006
        /*0142*/ 	.short	0x002c
        /*0144*/ 	.byte	0x00, 0xf0, 0x11, 0x00


	//----- nvinfo : EIATTR_KPARAM_INFO
	.align		4
.L_48:
        /*0148*/ 	.byte	0x04, 0x17
        /*014a*/ 	.short	(.L_50 - .L_49)
.L_49:
        /*014c*/ 	.word	0x00000000
        /*0150*/ 	.short	0x0005
        /*0152*/ 	.short	0x0028
        /*0154*/ 	.byte	0x00, 0xf0, 0x11, 0x00


	//----- nvinfo : EIATTR_KPARAM_INFO
	.align		4
.L_50:
        /*0158*/ 	.byte	0x04, 0x17
        /*015a*/ 	.short	(.L_52 - .L_51)
.L_51:
        /*015c*/ 	.word	0x00000000
        /*0160*/ 	.short	0x0004
        /*0162*/ 	.short	0x0020
        /*0164*/ 	.byte	0x00, 0xf4, 0x21, 0x00


	//----- nvinfo : EIATTR_KPARAM_INFO
	.align		4
.L_52:
        /*0168*/ 	.byte	0x04, 0x17
        /*016a*/ 	.short	(.L_54 - .L_53)
.L_53:
        /*016c*/ 	.word	0x00000000
        /*0170*/ 	.short	0x0003
        /*0172*/ 	.short	0x0018
        /*0174*/ 	.byte	0x00, 0xf4, 0x21, 0x00


	//----- nvinfo : EIATTR_KPARAM_INFO
	.align		4
.L_54:
        /*0178*/ 	.byte	0x04, 0x17
        /*017a*/ 	.short	(.L_56 - .L_55)
.L_55:
        /*017c*/ 	.word	0x00000000
        /*0180*/ 	.short	0x0002
        /*0182*/ 	.short	0x0010
        /*0184*/ 	.byte	0x00, 0xf4, 0x21, 0x00


	//----- nvinfo : EIATTR_KPARAM_INFO
	.align		4
.L_56:
        /*0188*/ 	.byte	0x04, 0x17
        /*018a*/ 	.short	(.L_58 - .L_57)
.L_57:
        /*018c*/ 	.word	0x00000000
        /*0190*/ 	.short	0x0001
        /*0192*/ 	.short	0x0008
        /*0194*/ 	.byte	0x00, 0xf4, 0x21, 0x00


	//----- nvinfo : EIATTR_KPARAM_INFO
	.align		4
.L_58:
        /*0198*/ 	.byte	0x04, 0x17
        /*019a*/ 	.short	(.L_60 - .L_59)
.L_59:
        /*019c*/ 	.word	0x00000000
        /*01a0*/ 	.short	0x0000
        /*01a2*/ 	.short	0x0000
        /*01a4*/ 	.byte	0x00, 0xf4, 0x21, 0x00


	//----- nvinfo : EIATTR_SPARSE_MMA_MASK
	.align		4
.L_60:
        /*01a8*/ 	.byte	0x03, 0x50
        /*01aa*/ 	.short	0x0000


	//----- nvinfo : EIATTR_MAXREG_COUNT
	.align		4
        /*01ac*/ 	.byte	0x03, 0x1b
        /*01ae*/ 	.short	0x00ff


	//----- nvinfo : EIATTR_NUM_BARRIERS
	.align		4
        /*01b0*/ 	.byte	0x02, 0x4c
        /*01b2*/ 	.byte	0x01
	.zero		1


	//----- nvinfo : EIATTR_MERCURY_ISA_VERSION
	.align		4
        /*01b4*/ 	.byte	0x03, 0x5f
        /*01b6*/ 	.short	0x0101


	//----- nvinfo : EIATTR_COOP_GROUP_MASK_REGIDS
	.align		4
        /*01b8*/ 	.byte	0x04, 0x29
        /*01ba*/ 	.short	(.L_62 - .L_61)


	//   ....[0]....
.L_61:
        /*01bc*/ 	.word	0xffffffff


	//   ....[1]....
        /*01c0*/ 	.word	0xffffffff


	//   ....[2]....
        /*01c4*/ 	.word	0xffffffff


	//   ....[3]....
        /*01c8*/ 	.word	0xffffffff


	//   ....[4]....
        /*01cc*/ 	.word	0xffffffff


	//   ....[5]....
        /*01d0*/ 	.word	0xffffffff


	//   ....[6]....
        /*01d4*/ 	.word	0xffffffff


	//   ....[7]....
        /*01d8*/ 	.word	0xffffffff


	//   ....[8]....
        /*01dc*/ 	.word	0xffffffff


	//   ....[9]....
        /*01e0*/ 	.word	0xffffffff


	//   ....[10]....
        /*01e4*/ 	.word	0xffffffff


	//   ....[11]....
        /*01e8*/ 	.word	0xffffffff


	//   ....[12]....
        /*01ec*/ 	.word	0xffffffff


	//   ....[13]....
        /*01f0*/ 	.word	0xffffffff


	//   ....[14]....
        /*01f4*/ 	.word	0xffffffff


	//   ....[15]....
        /*01f8*/ 	.word	0xffffffff


	//   ....[16]....
        /*01fc*/ 	.word	0xffffffff


	//   ....[17]....
        /*0200*/ 	.word	0xffffffff


	//   ....[18]....
        /*0204*/ 	.word	0xffffffff


	//   ....[19]....
        /*0208*/ 	.word	0xffffffff


	//   ....[20]....
        /*020c*/ 	.word	0xffffffff


	//   ....[21]....
        /*0210*/ 	.word	0xffffffff


	//   ....[22]....
        /*0214*/ 	.word	0xffffffff


	//   ....[23]....
        /*0218*/ 	.word	0xffffffff


	//----- nvinfo : EIATTR_COOP_GROUP_INSTR_OFFSETS
	.align		4
.L_62:
        /*021c*/ 	.byte	0x04, 0x28
        /*021e*/ 	.short	(.L_64 - .L_63)


	//   ....[0]....
.L_63:
        /*0220*/ 	.word	0x00001e30


	//   ....[1]....
        /*0224*/ 	.word	0x00001f10


	//   ....[2]....
        /*0228*/ 	.word	0x00001fd0


	//   ....[3]....
        /*022c*/ 	.word	0x00002090


	//   ....[4]....
        /*0230*/ 	.word	0x000020a0


	//   ....[5]....
        /*0234*/ 	.word	0x00002360


	//   ....[6]....
        /*0238*/ 	.word	0x00002370


	//   ....[7]....
        /*023c*/ 	.word	0x000023a0


	//   ....[8]....
        /*0240*/ 	.word	0x00002bd0


	//   ....[9]....
        /*0244*/ 	.word	0x00002c30


	//   ....[10]....
        /*0248*/ 	.word	0x00002c60


	//   ....[11]....
        /*024c*/ 	.word	0x00002c80


	//   ....[12]....
        /*0250*/ 	.word	0x00002ca0


	//   ....[13]....
        /*0254*/ 	.word	0x00002cb0


	//   ....[14]....
        /*0258*/ 	.word	0x00002cc0


	//   ....[15]....
        /*025c*/ 	.word	0x00002cd0


	//   ....[16]....
        /*0260*/ 	.word	0x00003020


	//   ....[17]....
        /*0264*/ 	.word	0x00003030


	//   ....[18]....
        /*0268*/ 	.word	0x00003040


	//   ....[19]....
        /*026c*/ 	.word	0x00003050


	//   ....[20]....
        /*0270*/ 	.word	0x000030e0


	//   ....[21]....
        /*0274*/ 	.word	0x00003100


	//   ....[22]....
        /*0278*/ 	.word	0x00003110


	//   ....[23]....
        /*027c*/ 	.word	0x00003120


	//----- nvinfo : EIATTR_EXIT_INSTR_OFFSETS
	.align		4
.L_64:
        /*0280*/ 	.byte	0x04, 0x1c
        /*0282*/ 	.short	(.L_66 - .L_65)


	//   ....[0]....
.L_65:
        /*0284*/ 	.word	0x00005060


	//----- nvinfo : EIATTR_REQNTID
	.align		4
.L_66:
        /*0288*/ 	.byte	0x04, 0x10
        /*028a*/ 	.short	(.L_68 - .L_67)
.L_67:
        /*028c*/ 	.word	0x00000100
        /*0290*/ 	.word	0x00000001
        /*0294*/ 	.word	0x00000001


	//----- nvinfo : EIATTR_CBANK_PARAM_SIZE
	.align		4
.L_68:
        /*0298*/ 	.byte	0x03, 0x19
        /*029a*/ 	.short	0x0088


	//----- nvinfo : EIATTR_PARAM_CBANK
	.align		4
        /*029c*/ 	.byte	0x04, 0x0a
        /*029e*/ 	.short	(.L_70 - .L_69)
	.align		4
.L_69:
        /*02a0*/ 	.word	index@(.nv.constant0.attn_fwd)
        /*02a4*/ 	.short	0x0210
        /*02a6*/ 	.short	0x0088


	//----- nvinfo : EIATTR_SW_WAR
	.align		4
.L_70:
        /*02a8*/ 	.byte	0x04, 0x36
        /*02aa*/ 	.short	(.L_72 - .L_71)
.L_71:
        /*02ac*/ 	.word	0x00000008
.L_72:


//--------------------- .nv.callgraph             --------------------------
	.section	.nv.callgraph,"",@"SHT_CUDA_CALLGRAPH"
	.align	4
	.sectionentsize	8
	.align		4
        /*0000*/ 	.word	0x00000000
	.align		4
        /*0004*/ 	.word	0xffffffff
	.align		4
        /*0008*/ 	.word	0x00000000
	.align		4
        /*000c*/ 	.word	0xfffffffe
	.align		4
        /*0010*/ 	.word	0x00000000
	.align		4
        /*0014*/ 	.word	0xfffffffd
	.align		4
        /*0018*/ 	.word	0x00000000
	.align		4
        /*001c*/ 	.word	0xfffffffc


//--------------------- .nv.constant4             --------------------------
	.section	.nv.constant4,"a",@progbits
	.align	8
	.align		8
.nv.constant4:
        /*0000*/ 	.dword	_$_str


//--------------------- .text.attn_fwd            --------------------------
	.section	.text.attn_fwd,"ax",@progbits
	.align	128
        .global         attn_fwd
        .type           attn_fwd,@function
        .size           attn_fwd,(.L_x_3 - attn_fwd)
        .other          attn_fwd,@"STO_CUDA_ENTRY STV_DEFAULT"
attn_fwd:
.text.attn_fwd:
[----:B------:R-:W-:Y:S01]  /*0000*/  LDC R1, c[0x0][0x28] ;  /* 0x00000a00ff017b82 */ /* 0x000fe20000000800 */
[----:B------:R-:W0:Y:S07]  /*0010*/  S2R R3, SR_CTAID.X ;  /* 0x0000000000037919 */ /* 0x000e2e0000002500 */
[----:B------:R-:W1:Y:S01]  /*0020*/  S2UR UR16, SR_CTAID.Y ;  /* 0x00000000001079c3 */ /* 0x000e620000002600 */
[----:B------:R-:W-:Y:S01]  /*0030*/  ULDC.64 UR4, c[0x0][0x240] ;  /* 0x0000900000047ab9 */ /* 0x000fe20000000a00 */
[----:B------:R-:W-:Y:S01]  /*0040*/  ULDC.64 UR20, c[0x0][0x208] ;  /* 0x0000820000147ab9 */ /* 0x000fe20000000a00 */
[----:B------:R-:W0:Y:S05]  /*0050*/  S2R R18, SR_TID.X ;  /* 0x0000000000127919 */ /* 0x000e2a0000002100 */
[----:B------:R-:W2:Y:S08]  /*0060*/  LDC.64 R6, c[0x0][0x210] ;  /* 0x00008400ff067b82 */ /* 0x000eb00000000a00 */
[----:B------:R-:W3:Y:S01]  /*0070*/  LDC R71, c[0x0][0x248] ;  /* 0x00009200ff477b82 */ /* 0x000ee20000000800 */
[----:B-1----:R-:W-:Y:S01]  /*0080*/  UIMAD UR4, UR16, UR4, URZ ;  /* 0x00000004100472a4 */ /* 0x002fe2000f8e023f */
[----:B0-----:R-:W-:-:S05]  /*0090*/  PRMT R17, R18, 0x6540, R3 ;  /* 0x0000654012117816 */ /* 0x001fca0000000003 */
[----:B------:R-:W-:Y:S01]  /*00a0*/  IMAD R5, R17, UR5, RZ ;  /* 0x0000000511057c24 */ /* 0x000fe2000f8e02ff */
[----:B------:R-:W-:Y:S01]  /*00b0*/  USHF.R.S32.HI UR5, URZ, 0x1f, UR4 ;  /* 0x0000001f3f057899 */ /* 0x000fe20008011404 */
[----:B---3--:R-:W-:-:S03]  /*00c0*/  IMAD R9, R71, 0x5, RZ ;  /* 0x0000000547097824 */ /* 0x008fc600078e02ff */
[----:B--2---:R-:W-:Y:S02]  /*00d0*/  IADD3 R4, P0, P1, R5, UR4, R6 ;  /* 0x0000000405047c10 */ /* 0x004fe4000f91e006 */
[----:B------:R-:W-:Y:S01]  /*00e0*/  SHF.R.S32.HI R0, RZ, 0x1f, R5 ;  /* 0x0000001fff007819 */ /* 0x000fe20000011405 */
[----:B------:R-:W-:-:S03]  /*00f0*/  IMAD R11, R71, 0x6, RZ ;  /* 0x00000006470b7824 */ /* 0x000fc600078e02ff */
[----:B------:R-:W-:Y:S01]  /*0100*/  IADD3.X R5, R0, UR5, R7, P0, P1 ;  /* 0x0000000500057c10 */ /* 0x000fe200087e2407 */
[----:B------:R-:W-:Y:S01]  /*0110*/  IMAD.SHL.U32 R7, R71, 0x4, RZ ;  /* 0x0000000447077824 */ /* 0x000fe200078e00ff */
[-C--:B------:R-:W-:Y:S01]  /*0120*/  IADD3 R8, P3, R9, R4.reuse, RZ ;  /* 0x0000000409087210 */ /* 0x080fe20007f7e0ff */
[----:B------:R-:W-:Y:S01]  /*0130*/  IMAD R13, R71, 0x7, RZ ;  /* 0x00000007470d7824 */ /* 0x000fe200078e02ff */
[-C--:B------:R-:W-:Y:S01]  /*0140*/  IADD3 R10, P2, R11, R4.reuse, RZ ;  /* 0x000000040b0a7210 */ /* 0x080fe20007f5e0ff */
[----:B------:R-:W-:Y:S01]  /*0150*/  IMAD.SHL.U32 R15, R71, 0x8, RZ ;  /* 0x00000008470f7824 */ /* 0x000fe200078e00ff */
[----:B------:R-:W-:Y:S01]  /*0160*/  IADD3 R6, P4, R7, R4, RZ ;  /* 0x0000000407067210 */ /* 0x000fe20007f9e0ff */
[C---:B------:R-:W-:Y:S02]  /*0170*/  IMAD R21, R71.reuse, 0x9, RZ ;  /* 0x0000000947157824 */ /* 0x040fe400078e02ff */
[C---:B------:R-:W-:Y:S02]  /*0180*/  IMAD R23, R71.reuse, 0xa, RZ ;  /* 0x0000000a47177824 */ /* 0x040fe400078e02ff */
[----:B------:R-:W-:-:S02]  /*0190*/  IMAD R25, R71, 0xb, RZ ;  /* 0x0000000b47197824 */ /* 0x000fc400078e02ff */
[C---:B------:R-:W-:Y:S02]  /*01a0*/  IMAD R27, R71.reuse, 0xc, RZ ;  /* 0x0000000c471b7824 */ /* 0x040fe400078e02ff */
[----:B------:R-:W-:Y:S01]  /*01b0*/  IMAD R29, R71, 0xd, RZ ;  /* 0x0000000d471d7824 */ /* 0x000fe200078e02ff */
[-C--:B------:R-:W-:Y:S01]  /*01c0*/  LEA.HI.X.SX32 R7, R7, R5.reuse, 0x1, P4 ;  /* 0x0000000507077211 */ /* 0x080fe200020f0eff */
[----:B------:R-:W-:Y:S01]  /*01d0*/  IMAD R31, R71, 0xe, RZ ;  /* 0x0000000e471f7824 */ /* 0x000fe200078e02ff */
[-C--:B------:R-:W-:Y:S01]  /*01e0*/  LEA.HI.X.SX32 R9, R9, R5.reuse, 0x1, P3 ;  /* 0x0000000509097211 */ /* 0x080fe200018f0eff */
[----:B------:R-:W-:Y:S01]  /*01f0*/  IMAD R33, R71, 0xf, RZ ;  /* 0x0000000f47217824 */ /* 0x000fe200078e02ff */
[-C--:B------:R-:W-:Y:S01]  /*0200*/  IADD3 R12, P1, R13, R4.reuse, RZ ;  /* 0x000000040d0c7210 */ /* 0x080fe20007f3e0ff */
[----:B------:R-:W-:Y:S01]  /*0210*/  IMAD.SHL.U32 R35, R71, 0x10, RZ ;  /* 0x0000001047237824 */ /* 0x000fe200078e00ff */
[-C--:B------:R-:W-:Y:S01]  /*0220*/  IADD3 R14, P0, R15, R4.reuse, RZ ;  /* 0x000000040f0e7210 */ /* 0x080fe20007f1e0ff */
[----:B------:R-:W-:Y:S01]  /*0230*/  IMAD R37, R71, 0x11, RZ ;  /* 0x0000001147257824 */ /* 0x000fe200078e02ff */
        /* <DEDUP_REMOVED lines=8> */
[-C--:B------:R-:W-:Y:S01]  /*02c0*/  LEA.HI.X.SX32 R11, R11, R5.reuse, 0x1, P2 ;  /* 0x000000050b0b7211 */ /* 0x080fe200010f0eff */
[----:B------:R-:W-:Y:S01]  /*02d0*/  IMAD R47, R71, 0x16, RZ ;  /* 0x00000016472f7824 */ /* 0x000fe200078e02ff */
[-C--:B------:R-:W-:Y:S01]  /*02e0*/  IADD3 R28, P2, R29, R4.reuse, RZ ;  /* 0x000000041d1c7210 */ /* 0x080fe20007f5e0ff */
[----:B------:R-:W-:Y:S01]  /*02f0*/  IMAD R49, R71, 0x17, RZ ;  /* 0x0000001747317824 */ /* 0x000fe200078e02ff */
[-C--:B------:R-:W-:Y:S01]  /*0300*/  LEA.HI.X.SX32 R13, R13, R5.reuse, 0x1, P1 ;  /* 0x000000050d0d7211 */ /* 0x080fe200008f0eff */
        /* <DEDUP_REMOVED lines=9> */
[----:B------:R-:W-:Y:S01]  /*03a0*/  LEA.HI.X.SX32 R27, R27, R5, 0x1, P3 ;  /* 0x000000051b1b7211 */ /* 0x000fe200018f0eff */
[----:B------:R-:W-:Y:S01]  /*03b0*/  IMAD R61, R71, 0x1d, RZ ;  /* 0x0000001d473d7824 */ /* 0x000fe200078e02ff */
[-C--:B------:R-:W-:Y:S01]  /*03c0*/  IADD3 R30, P1, R31, R4.reuse, RZ ;  /* 0x000000041f1e7210 */ /* 0x080fe20007f3e0ff */
[----:B------:R-:W-:Y:S01]  /*03d0*/  IMAD R63, R71, 0x1e, RZ ;  /* 0x0000001e473f7824 */ /* 0x000fe200078e02ff */
[-C--:B------:R-:W-:Y:S01]  /*03e0*/  IADD3 R32, P0, R33, R4.reuse, RZ ;  /* 0x0000000421207210 */ /* 0x080fe20007f1e0ff */
[----:B------:R-:W-:Y:S01]  /*03f0*/  IMAD R65, R71, 0x1f, RZ ;  /* 0x0000001f47417824 */ /* 0x000fe200078e02ff */
[-C--:B------:R-:W-:Y:S01]  /*0400*/  IADD3 R34, P6, R35, R4.reuse, RZ ;  /* 0x0000000423227210 */ /* 0x080fe20007fde0ff */
[----:B------:R-:W-:Y:S01]  /*0410*/  IMAD.SHL.U32 R19, R71, 0x2, RZ ;  /* 0x0000000247137824 */ /* 0x000fe200078e00ff */
[-C--:B------:R-:W-:Y:S01]  /*0420*/  IADD3 R36, P5, R37, R4.reuse, RZ ;  /* 0x0000000425247210 */ /* 0x080fe20007fbe0ff */
[----:B------:R-:W-:Y:S01]  /*0430*/  IMAD R69, R71, 0x3, RZ ;  /* 0x0000000347457824 */ /* 0x000fe200078e02ff */
[-C--:B------:R-:W-:Y:S01]  /*0440*/  IADD3 R38, P4, R39, R4.reuse, RZ ;  /* 0x0000000427267210 */ /* 0x080fe20007f9e0ff */
[----:B------:R0:W2:Y:S01]  /*0450*/  LDG.E.U8 R0, desc[UR20][R4.64] ;  /* 0x0000001404007981 */ /* 0x0000a2000c1e1100 */
[----:B------:R-:W-:-:S02]  /*0460*/  IADD3 R40, P3, R41, R4, RZ ;  /* 0x0000000429287210 */ /* 0x000fc40007f7e0ff */
[-C--:B------:R-:W-:Y:S01]  /*0470*/  LEA.HI.X.SX32 R29, R29, R5.reuse, 0x1, P2 ;  /* 0x000000051d1d7211 */ /* 0x080fe200010f0eff */
[----:B------:R1:W3:Y:S01]  /*0480*/  LDG.E.U8 R6, desc[UR20][R6.64] ;  /* 0x0000001406067981 */ /* 0x0002e2000c1e1100 */
[----:B------:R-:W-:Y:S02]  /*0490*/  IADD3 R42, P2, R43, R4, RZ ;  /* 0x000000042b2a7210 */ /* 0x000fe40007f5e0ff */
[-C--:B------:R-:W-:Y:S01]  /*04a0*/  LEA.HI.X.SX32 R31, R31, R5.reuse, 0x1, P1 ;  /* 0x000000051f1f7211 */ /* 0x080fe200008f0eff */
[----:B------:R4:W3:Y:S01]  /*04b0*/  LDG.E.U8 R9, desc[UR20][R8.64] ;  /* 0x0000001408097981 */ /* 0x0008e2000c1e1100 */
[-C--:B------:R-:W-:Y:S02]  /*04c0*/  LEA.HI.X.SX32 R33, R33, R5.reuse, 0x1, P0 ;  /* 0x0000000521217211 */ /* 0x080fe400000f0eff */
[-C--:B------:R-:W-:Y:S01]  /*04d0*/  LEA.HI.X.SX32 R35, R35, R5.reuse, 0x1, P6 ;  /* 0x0000000523237211 */ /* 0x080fe200030f0eff */
[----:B------:R5:W2:Y:S01]  /*04e0*/  LDG.E.U8 R10, desc[UR20][R10.64] ;  /* 0x000000140a0a7981 */ /* 0x000aa2000c1e1100 */
[----:B------:R-:W-:-:S02]  /*04f0*/  LEA.HI.X.SX32 R37, R37, R5, 0x1, P5 ;  /* 0x0000000525257211 */ /* 0x000fc400028f0eff */
[-C--:B------:R-:W-:Y:S01]  /*0500*/  LEA.HI.X.SX32 R39, R39, R5.reuse, 0x1, P4 ;  /* 0x0000000527277211 */ /* 0x080fe200020f0eff */
[----:B------:R-:W2:Y:S01]  /*0510*/  LDG.E.U8 R13, desc[UR20][R12.64] ;  /* 0x000000140c0d7981 */ /* 0x000ea2000c1e1100 */
[----:B------:R-:W-:Y:S02]  /*0520*/  LEA.HI.X.SX32 R41, R41, R5, 0x1, P3 ;  /* 0x0000000529297211 */ /* 0x000fe400018f0eff */
[-C--:B------:R-:W-:Y:S01]  /*0530*/  IADD3 R44, P1, R45, R4.reuse, RZ ;  /* 0x000000042d2c7210 */ /* 0x080fe20007f3e0ff */
[----:B------:R-:W2:Y:S01]  /*0540*/  LDG.E.U8 R14, desc[UR20][R14.64] ;  /* 0x000000140e0e7981 */ /* 0x000ea2000c1e1100 */
[-C--:B------:R-:W-:Y:S02]  /*0550*/  IADD3 R46, P0, R47, R4.reuse, RZ ;  /* 0x000000042f2e7210 */ /* 0x080fe40007f1e0ff */
[-C--:B------:R-:W-:Y:S01]  /*0560*/  IADD3 R48, P6, R49, R4.reuse, RZ ;  /* 0x0000000431307210 */ /* 0x080fe20007fde0ff */
[----:B------:R-:W2:Y:S01]  /*0570*/  LDG.E.U8 R21, desc[UR20][R20.64] ;  /* 0x0000001414157981 */ /* 0x000ea2000c1e1100 */
[----:B------:R-:W-:-:S02]  /*0580*/  IADD3 R50, P5, R51, R4, RZ ;  /* 0x0000000433327210 */ /* 0x000fc40007fbe0ff */
[-C--:B------:R-:W-:Y:S01]  /*0590*/  IADD3 R52, P4, R53, R4.reuse, RZ ;  /* 0x0000000435347210 */ /* 0x080fe20007f9e0ff */
[----:B------:R-:W2:Y:S01]  /*05a0*/  LDG.E.U8 R22, desc[UR20][R22.64] ;  /* 0x0000001416167981 */ /* 0x000ea2000c1e1100 */
[-C--:B------:R-:W-:Y:S02]  /*05b0*/  IADD3 R54, P3, R55, R4.reuse, RZ ;  /* 0x0000000437367210 */ /* 0x080fe40007f7e0ff */
[-C--:B------:R-:W-:Y:S01]  /*05c0*/  LEA.HI.X.SX32 R43, R43, R5.reuse, 0x1, P2 ;  /* 0x000000052b2b7211 */ /* 0x080fe200010f0eff */
[----:B------:R-:W2:Y:S01]  /*05d0*/  LDG.E.U8 R25, desc[UR20][R24.64] ;  /* 0x0000001418197981 */ /* 0x000ea2000c1e1100 */
[----:B------:R-:W-:Y:S02]  /*05e0*/  IADD3 R56, P2, R57, R4, RZ ;  /* 0x0000000439387210 */ /* 0x000fe40007f5e0ff */
[-C--:B------:R-:W-:Y:S01]  /*05f0*/  LEA.HI.X.SX32 R45, R45, R5.reuse, 0x1, P1 ;  /* 0x000000052d2d7211 */ /* 0x080fe200008f0eff */
[----:B------:R-:W2:Y:S01]  /*0600*/  LDG.E.U8 R26, desc[UR20][R26.64] ;  /* 0x000000141a1a7981 */ /* 0x000ea2000c1e1100 */
[----:B------:R-:W-:-:S02]  /*0610*/  LEA.HI.X.SX32 R47, R47, R5, 0x1, P0 ;  /* 0x000000052f2f7211 */ /* 0x000fc400000f0eff */
[-C--:B------:R-:W-:Y:S01]  /*0620*/  LEA.HI.X.SX32 R49, R49, R5.reuse, 0x1, P6 ;  /* 0x0000000531317211 */ /* 0x080fe200030f0eff */
[----:B------:R-:W2:Y:S01]  /*0630*/  LDG.E.U8 R29, desc[UR20][R28.64] ;  /* 0x000000141c1d7981 */ /* 0x000ea2000c1e1100 */
[-C--:B------:R-:W-:Y:S02]  /*0640*/  LEA.HI.X.SX32 R51, R51, R5.reuse, 0x1, P5 ;  /* 0x0000000533337211 */ /* 0x080fe400028f0eff */
[-C--:B------:R-:W-:Y:S01]  /*0650*/  LEA.HI.X.SX32 R53, R53, R5.reuse, 0x1, P4 ;  /* 0x0000000535357211 */ /* 0x080fe200020f0eff */
[----:B------:R-:W2:Y:S01]  /*0660*/  LDG.E.U8 R30, desc[UR20][R30.64] ;  /* 0x000000141e1e7981 */ /* 0x000ea2000c1e1100 */
[----:B------:R-:W-:Y:S02]  /*0670*/  LEA.HI.X.SX32 R55, R55, R5, 0x1, P3 ;  /* 0x0000000537377211 */ /* 0x000fe400018f0eff */
[-C--:B------:R-:W-:Y:S01]  /*0680*/  IADD3 R58, P1, R59, R4.reuse, RZ ;  /* 0x000000043b3a7210 */ /* 0x080fe20007f3e0ff */
[----:B------:R-:W2:Y:S01]  /*0690*/  LDG.E.U8 R33, desc[UR20][R32.64] ;  /* 0x0000001420217981 */ /* 0x000ea2000c1e1100 */
[----:B------:R-:W-:-:S02]  /*06a0*/  IADD3 R60, P0, R61, R4, RZ ;  /* 0x000000043d3c7210 */ /* 0x000fc40007f1e0ff */
[-C--:B------:R-:W-:Y:S01]  /*06b0*/  IADD3 R62, P6, R63, R4.reuse, RZ ;  /* 0x000000043f3e7210 */ /* 0x080fe20007fde0ff */
[----:B------:R5:W2:Y:S01]  /*06c0*/  LDG.E.U8 R34, desc[UR20][R34.64] ;  /* 0x0000001422227981 */ /* 0x000aa2000c1e1100 */
[-C--:B------:R-:W-:Y:S02]  /*06d0*/  IADD3 R64, P5, R65, R4.reuse, RZ ;  /* 0x0000000441407210 */ /* 0x080fe40007fbe0ff */
[-C--:B------:R-:W-:Y:S01]  /*06e0*/  IADD3 R66, P4, R19, R4.reuse, RZ ;  /* 0x0000000413427210 */ /* 0x080fe20007f9e0ff */
[----:B------:R-:W2:Y:S01]  /*06f0*/  LDG.E.U8 R37, desc[UR20][R36.64] ;  /* 0x0000001424257981 */ /* 0x000ea2000c1e1100 */
[----:B------:R-:W-:Y:S02]  /*0700*/  IADD3 R68, P3, R69, R4, RZ ;  /* 0x0000000445447210 */ /* 0x000fe40007f7e0ff */
[----:B------:R-:W-:Y:S01]  /*0710*/  LEA.HI.X.SX32 R57, R57, R5, 0x1, P2 ;  /* 0x0000000539397211 */ /* 0x000fe200010f0eff */
[----:B------:R5:W2:Y:S01]  /*0720*/  LDG.E.U8 R38, desc[UR20][R38.64] ;  /* 0x0000001426267981 */ /* 0x000aa2000c1e1100 */
[----:B0-----:R-:W-:-:S02]  /*0730*/  IADD3 R4, P2, R4, R71, RZ ;  /* 0x0000004704047210 */ /* 0x001fc40007f5e0ff */
[-C--:B------:R-:W-:Y:S01]  /*0740*/  LEA.HI.X.SX32 R59, R59, R5.reuse, 0x1, P1 ;  /* 0x000000053b3b7211 */ /* 0x080fe200008f0eff */
[----:B------:R-:W2:Y:S01]  /*0750*/  LDG.E.U8 R41, desc[UR20][R40.64] ;  /* 0x0000001428297981 */ /* 0x000ea2000c1e1100 */
[-C--:B------:R-:W-:Y:S02]  /*0760*/  LEA.HI.X.SX32 R61, R61, R5.reuse, 0x1, P0 ;  /* 0x000000053d3d7211 */ /* 0x080fe400000f0eff */
[-C--:B------:R-:W-:Y:S01]  /*0770*/  LEA.HI.X.SX32 R63, R63, R5.reuse, 0x1, P6 ;  /* 0x000000053f3f7211 */ /* 0x080fe200030f0eff */
[----:B------:R-:W2:Y:S01]  /*0780*/  LDG.E.U8 R42, desc[UR20][R42.64] ;  /* 0x000000142a2a7981 */ /* 0x000ea2000c1e1100 */
[-C--:B------:R-:W-:Y:S02]  /*0790*/  LEA.HI.X.SX32 R65, R65, R5.reuse, 0x1, P5 ;  /* 0x0000000541417211 */ /* 0x080fe400028f0eff */
[-C--:B------:R-:W-:Y:S01]  /*07a0*/  LEA.HI.X.SX32 R67, R19, R5.reuse, 0x1, P4 ;  /* 0x0000000513437211 */ /* 0x080fe200020f0eff */
[----:B------:R-:W2:Y:S01]  /*07b0*/  LDG.E.U8 R45, desc[UR20][R44.64] ;  /* 0x000000142c2d7981 */ /* 0x000ea2000c1e1100 */
[----:B------:R-:W-:-:S02]  /*07c0*/  LEA.HI.X.SX32 R69, R69, R5, 0x1, P3 ;  /* 0x0000000545457211 */ /* 0x000fc400018f0eff */
[----:B------:R-:W-:Y:S01]  /*07d0*/  LEA.HI.X.SX32 R5, R71, R5, 0x1, P2 ;  /* 0x0000000547057211 */ /* 0x000fe200010f0eff */
[----:B------:R-:W2:Y:S04]  /*07e0*/  LDG.E.U8 R66, desc[UR20][R66.64] ;  /* 0x0000001442427981 */ /* 0x000ea8000c1e1100 */
        /* <DEDUP_REMOVED lines=11> */
[----:B------:R-:W2:Y:S01]  /*08a0*/  LDG.E.U8 R65, desc[UR20][R64.64] ;  /* 0x0000001440417981 */ /* 0x000ea2000c1e1100 */
[----:B------:R-:W0:Y:S01]  /*08b0*/  S2UR UR7, SR_CgaCtaId ;  /* 0x00000000000779c3 */ /* 0x000e220000008800 */
[----:B-1----:R-:W-:Y:S01]  /*08c0*/  SHF.R.S32.HI R7, RZ, 0x2, R18 ;  /* 0x00000002ff077819 */ /* 0x002fe20000011412 */
[----:B------:R-:W-:-:S03]  /*08d0*/  IMAD.SHL.U32 R2, R18, 0x20, RZ ;  /* 0x0000002012027824 */ /* 0x000fc600078e00ff */
[----:B------:R-:W-:Y:S01]  /*08e0*/  SGXT R7, R7, 0x1 ;  /* 0x000000010707781a */ /* 0x000fe20000000200 */
[----:B------:R-:W-:-:S03]  /*08f0*/  UMOV UR4, 0x400 ;  /* 0x0000040000047882 */ /* 0x000fc60000000000 */
[----:B------:R-:W-:-:S04]  /*0900*/  LOP3.LUT R7, R7, 0x90, RZ, 0xc0, !PT ;  /* 0x0000009007077812 */ /* 0x000fc800078ec0ff */
[----:B------:R-:W-:Y:S01]  /*0910*/  LOP3.LUT R2, R7, 0x1f60, R2, 0xf8, !PT ;  /* 0x00001f6007027812 */ /* 0x000fe200078ef802 */
[----:B0-----:R-:W-:Y:S01]  /*0920*/  ULEA UR7, UR7, UR4, 0x18 ;  /* 0x0000000407077291 */ /* 0x001fe2000f8ec03f */
[----:B------:R-:W-:Y:S01]  /*0930*/  IMAD.MOV.U32 R110, RZ, RZ, 0x3f800000 ;  /* 0x3f800000ff6e7424 */ /* 0x000fe200078e00ff */
[----:B------:R-:W-:Y:S01]  /*0940*/  CS2R R72, SRZ ;  /* 0x0000000000487805 */ /* 0x000fe2000001ff00 */
[----:B----4-:R-:W-:Y:S01]  /*0950*/  IMAD.MOV.U32 R8, RZ, RZ, -0x800000 ;  /* 0xff800000ff087424 */ /* 0x010fe200078e00ff */
[----:B------:R-:W-:Y:S01]  /*0960*/  CS2R R74, SRZ ;  /* 0x00000000004a7805 */ /* 0x000fe2000001ff00 */
[----:B-----5:R-:W-:Y:S01]  /*0970*/  IMAD.MOV.U32 R11, RZ, RZ, -0x800000 ;  /* 0xff800000ff0b7424 */ /* 0x020fe200078e00ff */
[----:B------:R-:W-:Y:S01]  /*0980*/  CS2R R76, SRZ ;  /* 0x00000000004c7805 */ /* 0x000fe2000001ff00 */
[----:B------:R-:W-:Y:S01]  /*0990*/  IMAD.MOV.U32 R35, RZ, RZ, -0x800000 ;  /* 0xff800000ff237424 */ /* 0x000fe200078e00ff */
[----:B------:R-:W-:Y:S01]  /*09a0*/  CS2R R78, SRZ ;  /* 0x00000000004e7805 */ /* 0x000fe2000001ff00 */
[----:B------:R-:W-:Y:S01]  /*09b0*/  IMAD.MOV.U32 R39, RZ, RZ, -0x800000 ;  /* 0xff800000ff277424 */ /* 0x000fe200078e00ff */
[----:B------:R-:W-:Y:S01]  /*09c0*/  CS2R R80, SRZ ;  /* 0x0000000000507805 */ /* 0x000fe2000001ff00 */
[----:B------:R-:W-:Y:S01]  /*09d0*/  IMAD.MOV.U32 R108, RZ, RZ, 0x3f800000 ;  /* 0x3f800000ff6c7424 */ /* 0x000fe200078e00ff */
[----:B------:R-:W-:Y:S01]  /*09e0*/  CS2R R82, SRZ ;  /* 0x0000000000527805 */ /* 0x000fe2000001ff00 */
[----:B------:R-:W-:Y:S01]  /*09f0*/  IMAD.MOV.U32 R112, RZ, RZ, 0x3f800000 ;  /* 0x3f800000ff707424 */ /* 0x000fe200078e00ff */
[----:B------:R-:W-:Y:S01]  /*0a00*/  CS2R R84, SRZ ;  /* 0x0000000000547805 */ /* 0x000fe2000001ff00 */
[----:B------:R-:W-:Y:S01]  /*0a10*/  IMAD.MOV.U32 R113, RZ, RZ, 0x3f800000 ;  /* 0x3f800000ff717424 */ /* 0x000fe200078e00ff */
[----:B------:R-:W-:-:S02]  /*0a20*/  CS2R R86, SRZ ;  /* 0x0000000000567805 */ /* 0x000fc4000001ff00 */
[----:B------:R-:W-:Y:S01]  /*0a30*/  CS2R R70, SRZ ;  /* 0x0000000000467805 */ /* 0x000fe2000001ff00 */
[----:B------:R-:W-:Y:S01]  /*0a40*/  IMAD.SHL.U32 R92, R18, 0x2, RZ ;  /* 0x00000002125c7824 */ /* 0x000fe200078e00ff */
[----:B---3--:R-:W-:Y:S02]  /*0a50*/  PRMT R6, R6, 0x3340, R9 ;  /* 0x0000334006067816 */ /* 0x008fe40000000009 */
[----:B--2---:R-:W-:Y:S02]  /*0a60*/  PRMT R13, R10, 0x3340, R13 ;  /* 0x000033400a0d7816 */ /* 0x004fe4000000000d */
[----:B------:R-:W-:Y:S02]  /*0a70*/  PRMT R14, R14, 0x3340, R21 ;  /* 0x000033400e0e7816 */ /* 0x000fe40000000015 */
[----:B------:R-:W-:Y:S02]  /*0a80*/  PRMT R25, R22, 0x3340, R25 ;  /* 0x0000334016197816 */ /* 0x000fe40000000019 */
[----:B------:R-:W-:-:S02]  /*0a90*/  PRMT R7, R26, 0x3340, R29 ;  /* 0x000033401a077816 */ /* 0x000fc4000000001d */
[----:B------:R-:W-:-:S04]  /*0aa0*/  PRMT R30, R30, 0x3340, R33 ;  /* 0x000033401e1e7816 */ /* 0x000fc80000000021 */
[----:B------:R-:W-:Y:S02]  /*0ab0*/  PRMT R7, R7, 0x5410, R30 ;  /* 0x0000541007077816 */ /* 0x000fe4000000001e */
[----:B------:R-:W-:Y:S02]  /*0ac0*/  PRMT R34, R34, 0x3340, R37 ;  /* 0x0000334022227816 */ /* 0x000fe40000000025 */
[----:B------:R-:W-:-:S04]  /*0ad0*/  PRMT R41, R38, 0x3340, R41 ;  /* 0x0000334026297816 */ /* 0x000fc80000000029 */
[----:B------:R-:W-:Y:S02]  /*0ae0*/  PRMT R12, R34, 0x5410, R41 ;  /* 0x00005410220c7816 */ /* 0x000fe40000000029 */
[----:B------:R-:W-:Y:S02]  /*0af0*/  PRMT R42, R42, 0x3340, R45 ;  /* 0x000033402a2a7816 */ /* 0x000fe4000000002d */
[----:B------:R-:W-:Y:S02]  /*0b00*/  PRMT R69, R66, 0x3340, R69 ;  /* 0x0000334042457816 */ /* 0x000fe40000000045 */
[----:B------:R-:W-:Y:S02]  /*0b10*/  PRMT R0, R0, 0x3340, R5 ;  /* 0x0000334000007816 */ /* 0x000fe40000000005 */
[----:B------:R-:W-:Y:S02]  /*0b20*/  PRMT R5, R6, 0x5410, R13 ;  /* 0x0000541006057816 */ /* 0x000fe4000000000d */
[----:B------:R-:W-:-:S02]  /*0b30*/  PRMT R6, R14, 0x5410, R25 ;  /* 0x000054100e067816 */ /* 0x000fc40000000019 */
[----:B------:R-:W-:Y:S02]  /*0b40*/  PRMT R49, R46, 0x3340, R49 ;  /* 0x000033402e317816 */ /* 0x000fe40000000031 */
[----:B------:R-:W-:Y:S02]  /*0b50*/  PRMT R4, R0, 0x5410, R69 ;  /* 0x0000541000047816 */ /* 0x000fe40000000045 */
[----:B------:R-:W-:Y:S02]  /*0b60*/  PRMT R13, R42, 0x5410, R49 ;  /* 0x000054102a0d7816 */ /* 0x000fe40000000031 */
[----:B------:R-:W-:Y:S02]  /*0b70*/  PRMT R50, R50, 0x3340, R53 ;  /* 0x0000334032327816 */ /* 0x000fe40000000035 */
[----:B------:R-:W-:Y:S02]  /*0b80*/  LOP3.LUT R0, R2, 0x10, RZ, 0x3c, !PT ;  /* 0x0000001002007812 */ /* 0x000fe400078e3cff */
[----:B------:R-:W-:-:S04]  /*0b90*/  PRMT R57, R54, 0x3340, R57 ;  /* 0x0000334036397816 */ /* 0x000fc80000000039 */
[----:B------:R-:W-:Y:S02]  /*0ba0*/  PRMT R14, R50, 0x5410, R57 ;  /* 0x00005410320e7816 */ /* 0x000fe40000000039 */
[----:B------:R-:W-:Y:S02]  /*0bb0*/  PRMT R15, R58, 0x3340, R61 ;  /* 0x000033403a0f7816 */ /* 0x000fe4000000003d */
[----:B------:R-:W-:-:S04]  /*0bc0*/  PRMT R62, R62, 0x3340, R65 ;  /* 0x000033403e3e7816 */ /* 0x000fc80000000041 */
[----:B------:R-:W-:Y:S01]  /*0bd0*/  PRMT R15, R15, 0x5410, R62 ;  /* 0x000054100f0f7816 */ /* 0x000fe2000000003e */
[----:B------:R-:W-:Y:S04]  /*0be0*/  STS.128 [R2+UR7], R4 ;  /* 0x0000000402007988 */ /* 0x000fe80008000c07 */
[----:B------:R0:W-:Y:S02]  /*0bf0*/  STS.128 [R0+UR7], R12 ;  /* 0x0000000c00007988 */ /* 0x0001e40008000c07 */
[----:B0-----:R-:W-:-:S04]  /*0c00*/  IMAD.SHL.U32 R0, R3, 0x100, RZ ;  /* 0x0000010003007824 */ /* 0x001fc800078e00ff */
[----:B------:R-:W-:-:S05]  /*0c10*/  VIADD R16, R0, 0x100 ;  /* 0x0000010000107836 */ /* 0x000fca0000000000 */
[----:B------:R-:W-:Y:S01]  /*0c20*/  ISETP.GE.AND P0, PT, R16, 0x1, PT ;  /* 0x000000011000780c */ /* 0x000fe20003f06270 */
[C---:B------:R-:W-:Y:S02]  /*0c30*/  IMAD.SHL.U32 R15, R18.reuse, 0x10, RZ ;  /* 0x00000010120f7824 */ /* 0x040fe400078e00ff */
[C---:B------:R-:W-:Y:S02]  /*0c40*/  IMAD.SHL.U32 R14, R18.reuse, 0x80, RZ ;  /* 0x00000080120e7824 */ /* 0x040fe400078e00ff */
[C---:B------:R-:W-:Y:S02]  /*0c50*/  IMAD.SHL.U32 R13, R18.reuse, 0x8, RZ ;  /* 0x00000008120d7824 */ /* 0x040fe400078e00ff */
[----:B------:R-:W-:Y:S01]  /*0c60*/  IMAD.SHL.U32 R12, R18, 0x4, RZ ;  /* 0x00000004120c7824 */ /* 0x000fe200078e00ff */
[----:B------:R-:W-:Y:S02]  /*0c70*/  CS2R R56, SRZ ;  /* 0x0000000000387805 */ /* 0x000fe4000001ff00 */
[----:B------:R-:W-:-:S02]  /*0c80*/  CS2R R58, SRZ ;  /* 0x00000000003a7805 */ /* 0x000fc4000001ff00 */
[----:B------:R-:W-:Y:S02]  /*0c90*/  CS2R R60, SRZ ;  /* 0x00000000003c7805 */ /* 0x000fe4000001ff00 */
[----:B------:R-:W-:Y:S02]  /*0ca0*/  CS2R R62, SRZ ;  /* 0x00000000003e7805 */ /* 0x000fe4000001ff00 */
[----:B------:R-:W-:Y:S02]  /*0cb0*/  CS2R R64, SRZ ;  /* 0x0000000000407805 */ /* 0x000fe4000001ff00 */
[----:B------:R-:W-:Y:S02]  /*0cc0*/  CS2R R66, SRZ ;  /* 0x0000000000427805 */ /* 0x000fe4000001ff00 */
[----:B------:R-:W-:Y:S02]  /*0cd0*/  CS2R R68, SRZ ;  /* 0x0000000000447805 */ /* 0x000fe4000001ff00 */
[----:B------:R-:W-:-:S02]  /*0ce0*/  LOP3.LUT R2, R18, 0xe0, RZ, 0xc0, !PT ;  /* 0x000000e012027812 */ /* 0x000fc400078ec0ff */
[----:B------:R-:W-:Y:S02]  /*0cf0*/  LOP3.LUT R15, R15, 0xf0, RZ, 0xc0, !PT ;  /* 0x000000f00f0f7812 */ /* 0x000fe400078ec0ff */
[----:B------:R-:W-:Y:S02]  /*0d00*/  LOP3.LUT R14, R14, 0x800, RZ, 0xc0, !PT ;  /* 0x000008000e0e7812 */ /* 0x000fe400078ec0ff */
[----:B------:R-:W-:Y:S02]  /*0d10*/  LOP3.LUT R13, R13, 0x38, RZ, 0xc0, !PT ;  /* 0x000000380d0d7812 */ /* 0x000fe400078ec0ff */
[----:B------:R-:W-:Y:S01]  /*0d20*/  LOP3.LUT R12, R12, 0x3c0, RZ, 0xc0, !PT ;  /* 0x000003c00c0c7812 */ /* 0x000fe200078ec0ff */
[----:B------:R-:W-:Y:S06]  /*0d30*/  @!P0 BRA `(.L_x_0) ;  /* 0x0000002400488947 */ /* 0x000fec0003800000 */
[----:B------:R-:W0:Y:S01]  /*0d40*/  LDC.64 R4, c[0x0][0x250] ;  /* 0x00009400ff047b82 */ /* 0x000e220000000a00 */
[--C-:B------:R-:W-:Y:S01]  /*0d50*/  SHF.R.U32.HI R3, RZ, 0x5, R18.reuse ;  /* 0x00000005ff037819 */ /* 0x100fe20000011612 */
[----:B------:R-:W-:Y:S01]  /*0d60*/  ULDC UR4, c[0x0][0x258] ;  /* 0x0000960000047ab9 */ /* 0x000fe20000000800 */
[----:B------:R-:W-:Y:S01]  /*0d70*/  SHF.R.U32.HI R8, RZ, 0x2, R18 ;  /* 0x00000002ff087819 */ /* 0x000fe20000011612 */
[----:B------:R-:W-:Y:S01]  /*0d80*/  ULDC.64 UR18, c[0x0][0x260] ;  /* 0x0000980000127ab9 */ /* 0x000fe20000000a00 */
[----:B------:R-:W-:Y:S01]  /*0d90*/  R2UR UR17, R3 ;  /* 0x00000000031172ca */ /* 0x000fe200000e0000 */
[----:B------:R-:W-:Y:S01]  /*0da0*/  IMAD.MOV.U32 R90, RZ, RZ, 0x5410 ;  /* 0x00005410ff5a7424 */ /* 0x000fe200078e00ff */
[----:B------:R-:W-:Y:S01]  /*0db0*/  SHF.R.U32.HI R3, RZ, 0x1, R2 ;  /* 0x00000001ff037819 */ /* 0x000fe20000011602 */
[----:B------:R-:W1:Y:S01]  /*0dc0*/  LDC R93, c[0x0][0x268] ;  /* 0x00009a00ff5d7b82 */ /* 0x000e620000000800 */
[----:B------:R-:W-:Y:S01]  /*0dd0*/  SGXT.U32 R2, R8, 0x3 ;  /* 0x000000030802781a */ /* 0x000fe20000000000 */
[----:B------:R-:W-:Y:S01]  /*0de0*/  IMAD.MOV.U32 R89, RZ, RZ, 0x7632 ;  /* 0x00007632ff597424 */ /* 0x000fe200078e00ff */
[C---:B------:R-:W-:Y:S01]  /*0df0*/  LOP3.LUT R6, R18.reuse, 0x1, RZ, 0xc0, !PT ;  /* 0x0000000112067812 */ /* 0x040fe200078ec0ff */
[----:B------:R-:W-:Y:S01]  /*0e00*/  IMAD.MOV.U32 R91, RZ, RZ, -0x800000 ;  /* 0xff800000ff5b7424 */ /* 0x000fe200078e00ff */
[----:B------:R-:W-:Y:S01]  /*0e10*/  LOP3.LUT R7, R18, 0x1c, RZ, 0xc0, !PT ;  /* 0x0000001c12077812 */ /* 0x000fe200078ec0ff */
[----:B------:R-:W-:Y:S01]  /*0e20*/  IMAD.MOV.U32 R110, RZ, RZ, 0x3f800000 ;  /* 0x3f800000ff6e7424 */ /* 0x000fe200078e00ff */
[----:B------:R-:W-:Y:S01]  /*0e30*/  LOP3.LUT R0, R0, R3, R2, 0xfe, !PT ;  /* 0x0000000300007212 */ /* 0x000fe200078efe02 */
[----:B------:R-:W2:Y:S01]  /*0e40*/  LDC.64 R20, c[0x0][0x220] ;  /* 0x00008800ff147b82 */ /* 0x000ea20000000a00 */
[----:B------:R-:W-:Y:S01]  /*0e50*/  LOP3.LUT R3, R18, 0x1f, RZ, 0xc0, !PT ;  /* 0x0000001f12037812 */ /* 0x000fe200078ec0ff */
[----:B------:R-:W-:Y:S01]  /*0e60*/  IMAD R9, R6, 0x2, R7 ;  /* 0x0000000206097824 */ /* 0x000fe200078e0207 */
[--C-:B------:R-:W-:Y:S01]  /*0e70*/  SHF.R.U32.HI R2, RZ, 0x5, R18.reuse ;  /* 0x00000005ff027819 */ /* 0x100fe20000011612 */
[----:B------:R-:W-:Y:S01]  /*0e80*/  IMAD.MOV.U32 R108, RZ, RZ, 0x3f800000 ;  /* 0x3f800000ff6c7424 */ /* 0x000fe200078e00ff */
[----:B------:R-:W-:Y:S01]  /*0e90*/  SHF.R.U32.HI R106, RZ, 0x1, R18 ;  /* 0x00000001ff6a7819 */ /* 0x000fe20000011612 */
[C---:B------:R-:W-:Y:S01]  /*0ea0*/  IMAD R7, R3.reuse, UR4, RZ ;  /* 0x0000000403077c24 */ /* 0x040fe2000f8e02ff */
[----:B------:R-:W-:Y:S01]  /*0eb0*/  SGXT.U32 R2, R2, 0x3 ;  /* 0x000000030202781a */ /* 0x000fe20000000000 */
[----:B0-----:R-:W-:Y:S01]  /*0ec0*/  IMAD R4, R4, UR16, RZ ;  /* 0x0000001004047c24 */ /* 0x001fe2000f8e02ff */
[----:B------:R-:W-:Y:S01]  /*0ed0*/  ULDC.64 UR4, c[0x0][0x218] ;  /* 0x0000860000047ab9 */ /* 0x000fe20000000a00 */
[----:B------:R-:W-:Y:S01]  /*0ee0*/  IMAD R3, R3, UR19, RZ ;  /* 0x0000001303037c24 */ /* 0x000fe2000f8e02ff */
[----:B------:R-:W-:Y:S01]  /*0ef0*/  SHF.R.S32.HI R11, RZ, 0x1f, R7 ;  /* 0x0000001fff0b7819 */ /* 0x000fe20000011407 */
[C---:B------:R-:W-:Y:S01]  /*0f00*/  IMAD R104, R2.reuse, R5, RZ ;  /* 0x0000000502687224 */ /* 0x040fe200078e02ff */
[--C-:B------:R-:W-:Y:S01]  /*0f10*/  IADD3 R7, P0, P1, R7, UR4, R4.reuse ;  /* 0x0000000407077c10 */ /* 0x100fe2000f91e004 */
[----:B------:R-:W-:Y:S01]  /*0f20*/  UIMAD UR4, UR16, UR18, URZ ;  /* 0x00000012100472a4 */ /* 0x000fe2000f8e023f */
[----:B------:R-:W-:Y:S01]  /*0f30*/  SHF.R.S32.HI R4, RZ, 0x1f, R4 ;  /* 0x0000001fff047819 */ /* 0x000fe20000011404 */
[----:B-1----:R-:W-:Y:S01]  /*0f40*/  IMAD R2, R2, R93, RZ ;  /* 0x0000005d02027224 */ /* 0x002fe200078e02ff */
[----:B------:R-:W-:Y:S01]  /*0f50*/  SHF.R.S32.HI R6, RZ, 0x1f, R3 ;  /* 0x0000001fff067819 */ /* 0x000fe20000011403 */
[----:B------:R-:W-:Y:S01]  /*0f60*/  IMAD.MOV.U32 R112, RZ, RZ, 0x3f800000 ;  /* 0x3f800000ff707424 */ /* 0x000fe200078e00ff */
[----:B------:R-:W-:Y:S01]  /*0f70*/  IADD3.X R11, R11, UR5, R4, P0, P1 ;  /* 0x000000050b0b7c10 */ /* 0x000fe200087e2404 */
[----:B------:R-:W-:Y:S01]  /*0f80*/  IMAD R4, R5, 0x8, R104 ;  /* 0x0000000805047824 */ /* 0x000fe200078e0268 */
[C---:B------:R-:W-:Y:S01]  /*0f90*/  IADD3 R111, P0, R104.reuse, R7, RZ ;  /* 0x00000007686f7210 */ /* 0x040fe20007f1e0ff */
[----:B------:R-:W-:Y:S01]  /*0fa0*/  USHF.R.S32.HI UR5, URZ, 0x1f, UR4 ;  /* 0x0000001f3f057899 */ /* 0x000fe20008011404 */
[----:B------:R-:W-:Y:S01]  /*0fb0*/  IMAD R95, R93, 0x8, R2 ;  /* 0x000000085d5f7824 */ /* 0x000fe200078e0202 */
[----:B--2---:R-:W-:Y:S01]  /*0fc0*/  IADD3 R97, P3, P4, R3, UR4, R20 ;  /* 0x0000000403617c10 */ /* 0x004fe2000fc7e014 */
[----:B------:R-:W-:Y:S01]  /*0fd0*/  IMAD R102, R5, 0x8, R4 ;  /* 0x0000000805667824 */ /* 0x000fe200078e0204 */
[----:B------:R-:W-:Y:S01]  /*0fe0*/  LEA.HI.X.SX32 R104, R104, R11, 0x1, P0 ;  /* 0x0000000b68687211 */ /* 0x000fe200000f0eff */
[----:B------:R-:W-:Y:S01]  /*0ff0*/  IMAD R94, R93, 0x8, R95 ;  /* 0x000000085d5e7824 */ /* 0x000fe200078e025f */
[----:B------:R-:W-:Y:S01]  /*1000*/  IADD3 R109, P0, R4, R7, RZ ;  /* 0x00000007046d7210 */ /* 0x000fe20007f1e0ff */
[----:B------:R-:W-:Y:S01]  /*1010*/  IMAD R101, R5, 0x8, R102 ;  /* 0x0000000805657824 */ /* 0x000fe200078e0266 */
[----:B------:R-:W-:Y:S01]  /*1020*/  IADD3.X R6, R6, UR5, R21, P3, P4 ;  /* 0x0000000506067c10 */ /* 0x000fe20009fe8415 */
[----:B------:R-:W-:Y:S01]  /*1030*/  IMAD R93, R93, 0x8, R94 ;  /* 0x000000085d5d7824 */ /* 0x000fe200078e025e */
[----:B------:R-:W-:Y:S01]  /*1040*/  LEA.HI.X.SX32 R103, R4, R11, 0x1, P0 ;  /* 0x0000000b04677211 */ /* 0x000fe200000f0eff */
[----:B------:R-:W-:Y:S01]  /*1050*/  UIADD3 UR4, UR7, 0x2000, URZ ;  /* 0x0000200007047890 */ /* 0x000fe2000fffe03f */
[----:B------:R-:W-:Y:S01]  /*1060*/  IADD3 R100, P0, R2, R97, RZ ;  /* 0x0000006102647210 */ /* 0x000fe20007f1e0ff */
[----:B------:R-:W-:Y:S01]  /*1070*/  IMAD.MOV.U32 R20, RZ, RZ, RZ ;  /* 0x000000ffff147224 */ /* 0x000fe200078e00ff */
[-C--:B------:R-:W-:Y:S01]  /*1080*/  IADD3 R107, P1, R102, R7.reuse, RZ ;  /* 0x00000007666b7210 */ /* 0x080fe20007f3e0ff */
[----:B------:R-:W-:Y:S01]  /*1090*/  USHF.R.U32.HI UR4, URZ, 0x4, UR4 ;  /* 0x000000043f047899 */ /* 0x000fe20008011604 */
[----:B------:R-:W-:Y:S01]  /*10a0*/  LEA.HI.X.SX32 R96, R2, R6, 0x1, P0 ;  /* 0x0000000602607211 */ /* 0x000fe200000f0eff */
[----:B------:R-:W-:Y:S01]  /*10b0*/  IMAD.MOV.U32 R113, RZ, RZ, 0x3f800000 ;  /* 0x3f800000ff717424 */ /* 0x000fe200078e00ff */
[----:B------:R-:W-:Y:S01]  /*10c0*/  SHF.R.S32.HI R2, RZ, 0x7, R18 ;  /* 0x00000007ff027819 */ /* 0x000fe20000011412 */
[----:B------:R-:W-:Y:S01]  /*10d0*/  IMAD.MOV.U32 R115, RZ, RZ, -0x800000 ;  /* 0xff800000ff737424 */ /* 0x000fe200078e00ff */
[----:B------:R-:W-:Y:S01]  /*10e0*/  IADD3 R105, P2, R101, R7, RZ ;  /* 0x0000000765697210 */ /* 0x000fe20007f5e0ff */
[----:B------:R-:W-:Y:S01]  /*10f0*/  IMAD.MOV.U32 R114, RZ, RZ, -0x800000 ;  /* 0xff800000ff727424 */ /* 0x000fe200078e00ff */
[----:B------:R-:W-:Y:S01]  /*1100*/  SGXT.U32 R106, R106, 0x1 ;  /* 0x000000016a6a781a */ /* 0x000fe20000000000 */
[----:B------:R-:W-:Y:S01]  /*1110*/  IMAD.MOV.U32 R4, RZ, RZ, -0x800000 ;  /* 0xff800000ff047424 */ /* 0x000fe200078e00ff */
[----:B------:R-:W-:-:S02]  /*1120*/  SGXT R2, R2, 0x1 ;  /* 0x000000010202781a */ /* 0x000fc40000000200 */
[----:B------:R-:W-:Y:S02]  /*1130*/  CS2R R72, SRZ ;  /* 0x0000000000487805 */ /* 0x000fe4000001ff00 */
[-C--:B------:R-:W-:Y:S02]  /*1140*/  LEA.HI.X.SX32 R102, R102, R11.reuse, 0x1, P1 ;  /* 0x0000000b66667211 */ /* 0x080fe400008f0eff */
[----:B------:R-:W-:Y:S02]  /*1150*/  CS2R R74, SRZ ;  /* 0x00000000004a7805 */ /* 0x000fe4000001ff00 */
[----:B------:R-:W-:Y:S02]  /*1160*/  LEA.HI.X.SX32 R101, R101, R11, 0x1, P2 ;  /* 0x0000000b65657211 */ /* 0x000fe400010f0eff */
[----:B------:R-:W-:Y:S02]  /*1170*/  CS2R R76, SRZ ;  /* 0x00000000004c7805 */ /* 0x000fe4000001ff00 */
[----:B------:R-:W-:-:S02]  /*1180*/  IADD3 R99, P1, R95, R97, RZ ;  /* 0x000000615f637210 */ /* 0x000fc40007f3e0ff */
[----:B------:R-:W-:Y:S02]  /*1190*/  CS2R R78, SRZ ;  /* 0x00000000004e7805 */ /* 0x000fe4000001ff00 */
[-C--:B------:R-:W-:Y:S02]  /*11a0*/  IADD3 R98, P2, R94, R97.reuse, RZ ;  /* 0x000000615e627210 */ /* 0x080fe40007f5e0ff */
[----:B------:R-:W-:Y:S02]  /*11b0*/  CS2R R80, SRZ ;  /* 0x0000000000507805 */ /* 0x000fe4000001ff00 */
[----:B------:R-:W-:Y:S02]  /*11c0*/  LOP3.LUT R106, R9, R106, RZ, 0xfc, !PT ;  /* 0x0000006a096a7212 */ /* 0x000fe400078efcff */
[----:B------:R-:W-:Y:S02]  /*11d0*/  CS2R R82, SRZ ;  /* 0x0000000000527805 */ /* 0x000fe4000001ff00 */
[----:B------:R-:W-:-:S02]  /*11e0*/  IADD3 R97, P3, R93, R97, RZ ;  /* 0x000000615d617210 */ /* 0x000fc40007f7e0ff */
[----:B------:R-:W-:Y:S02]  /*11f0*/  CS2R R84, SRZ ;  /* 0x0000000000547805 */ /* 0x000fe4000001ff00 */
[----:B------:R-:W-:Y:S02]  /*1200*/  LOP3.LUT P0, RZ, R18, 0x2, RZ, 0xc0, !PT ;  /* 0x0000000212ff7812 */ /* 0x000fe4000780c0ff */
[----:B------:R-:W-:Y:S02]  /*1210*/  CS2R R86, SRZ ;  /* 0x0000000000567805 */ /* 0x000fe4000001ff00 */
[----:B------:R-:W-:Y:S02]  /*1220*/  LOP3.LUT R3, R2, 0x90, RZ, 0xc0, !PT ;  /* 0x0000009002037812 */ /* 0x000fe400078ec0ff */
[----:B------:R-:W-:Y:S02]  /*1230*/  CS2R R56, SRZ ;  /* 0x0000000000387805 */ /* 0x000fe4000001ff00 */
[----:B------:R-:W-:-:S02]  /*1240*/  LEA.HI.X.SX32 R95, R95, R6, 0x1, P1 ;  /* 0x000000065f5f7211 */ /* 0x000fc400008f0eff */
[----:B------:R-:W-:Y:S02]  /*1250*/  CS2R R58, SRZ ;  /* 0x00000000003a7805 */ /* 0x000fe4000001ff00 */
[-C--:B------:R-:W-:Y:S02]  /*1260*/  LEA.HI.X.SX32 R94, R94, R6.reuse, 0x1, P2 ;  /* 0x000000065e5e7211 */ /* 0x080fe400010f0eff */
[----:B------:R-:W-:Y:S02]  /*1270*/  CS2R R60, SRZ ;  /* 0x00000000003c7805 */ /* 0x000fe4000001ff00 */
[----:B------:R-:W-:Y:S02]  /*1280*/  LEA.HI.X.SX32 R93, R93, R6, 0x1, P3 ;  /* 0x000000065d5d7211 */ /* 0x000fe400018f0eff */
[----:B------:R-:W-:Y:S02]  /*1290*/  CS2R R62, SRZ ;  /* 0x00000000003e7805 */ /* 0x000fe4000001ff00 */
[----:B------:R-:W-:-:S02]  /*12a0*/  LOP3.LUT R92, R92, 0x6, RZ, 0xc0, !PT ;  /* 0x000000065c5c7812 */ /* 0x000fc400078ec0ff */
[----:B------:R-:W-:Y:S02]  /*12b0*/  CS2R R64, SRZ ;  /* 0x0000000000407805 */ /* 0x000fe4000001ff00 */
[----:B------:R-:W-:Y:S02]  /*12c0*/  LOP3.LUT P6, RZ, R18, 0x1, RZ, 0xc0, !PT ;  /* 0x0000000112ff7812 */ /* 0x000fe400078cc0ff */
[----:B------:R-:W-:Y:S02]  /*12d0*/  CS2R R66, SRZ ;  /* 0x0000000000427805 */ /* 0x000fe4000001ff00 */
[----:B------:R-:W-:Y:S02]  /*12e0*/  CS2R R68, SRZ ;  /* 0x0000000000447805 */ /* 0x000fe4000001ff00 */
[----:B------:R-:W-:Y:S02]  /*12f0*/  CS2R R70, SRZ ;  /* 0x0000000000467805 */ /* 0x000fe4000001ff00 */
[----:B------:R-:W-:Y:S01]  /*1300*/  SEL R90, R90, 0x1054, !P0 ;  /* 0x000010545a5a7807 */ /* 0x000fe20004000000 */
[----:B------:R-:W-:Y:S01]  /*1310*/  USGXT.U32 UR10, UR4, 0xe ;  /* 0x0000000e040a789a */ /* 0x000fe20008000000 */
[----:B------:R-:W-:Y:S01]  /*1320*/  SEL R89, R89, 0x3276, !P0 ;  /* 0x0000327659597807 */ /* 0x000fe20004000000 */
[----:B------:R-:W-:Y:S01]  /*1330*/  UMOV UR5, URZ ;  /* 0x0000003f00057c82 */ /* 0x000fe20008000000 */
[----:B------:R-:W-:Y:S01]  /*1340*/  LOP3.LUT R88, R3, 0x7f, R18, 0x78, !PT ;  /* 0x0000007f03587812 */ /* 0x000fe200078e7812 */
[----:B------:R-:W-:Y:S01]  /*1350*/  UMOV UR6, URZ ;  /* 0x0000003f00067c82 */ /* 0x000fe20008000000 */
[C---:B------:R-:W-:Y:S01]  /*1360*/  LOP3.LUT R23, R0.reuse, 0x88, RZ, 0xfc, !PT ;  /* 0x0000008800177812 */ /* 0x040fe200078efcff */
[----:B------:R-:W-:Y:S01]  /*1370*/  UMOV UR4, URZ ;  /* 0x0000003f00047c82 */ /* 0x000fe20008000000 */
[C---:B------:R-:W-:Y:S01]  /*1380*/  LOP3.LUT R22, R0.reuse, 0x80, RZ, 0xfc, !PT ;  /* 0x0000008000167812 */ /* 0x040fe200078efcff */
[----:B------:R-:W-:Y:S01]  /*1390*/  ULDC UR18, c[0x0][0x238] ;  /* 0x00008e0000127ab9 */ /* 0x000fe20000000800 */
[----:B------:R-:W-:Y:S01]  /*13a0*/  LOP3.LUT R21, R0, 0x8, RZ, 0xfc, !PT ;  /* 0x0000000800157812 */ /* 0x000fe200078efcff */
[----:B------:R-:W-:Y:S01]  /*13b0*/  UMOV UR11, 0xc0000010 ;  /* 0xc0000010000b7882 */ /* 0x000fe20000000000 */
[----:B------:R-:W-:-:S07]  /*13c0*/  LOP3.LUT R19, R106, 0x1, RZ, 0x3c, !PT ;  /* 0x000000016a137812 */ /* 0x000fce00078e3cff */
.L_x_1:
[----:B------:R-:W-:Y:S02]  /*13d0*/  SHF.R.S32.HI R9, RZ, 0x1f, R20 ;  /* 0x0000001fff097819 */ /* 0x000fe40000011414 */
[C---:B------:R-:W-:Y:S02]  /*13e0*/  IADD3 R10, P0, R20.reuse, R111, RZ ;  /* 0x0000006f140a7210 */ /* 0x040fe40007f1e0ff */
[C---:B------:R-:W-:Y:S02]  /*13f0*/  IADD3 R2, P1, R20.reuse, R109, RZ ;  /* 0x0000006d14027210 */ /* 0x040fe40007f3e0ff */
[C---:B------:R-:W-:Y:S01]  /*1400*/  IADD3 R6, P2, R20.reuse, R107, RZ ;  /* 0x0000006b14067210 */ /* 0x040fe20007f5e0ff */
[C---:B------:R-:W-:Y:S01]  /*1410*/  IMAD.X R11, R9.reuse, 0x1, R104, P0 ;  /* 0x00000001090b7824 */ /* 0x040fe200000e0668 */
[----:B------:R-:W-:Y:S01]  /*1420*/  IADD3 R8, P0, R20, R105, RZ ;  /* 0x0000006914087210 */ /* 0x000fe20007f1e0ff */
[C---:B------:R-:W-:Y:S02]  /*1430*/  IMAD.X R3, R9.reuse, 0x1, R103, P1 ;  /* 0x0000000109037824 */ /* 0x040fe400008e0667 */
[----:B------:R-:W-:-:S02]  /*1440*/  IMAD.X R7, R9, 0x1, R102, P2 ;  /* 0x0000000109077824 */ /* 0x000fc400010e0666 */
[----:B------:R-:W-:Y:S01]  /*1450*/  IMAD.X R9, R9, 0x1, R101, P0 ;  /* 0x0000000109097824 */ /* 0x000fe200000e0665 */
[----:B------:R-:W2:Y:S04]  /*1460*/  LDG.E.U8 R11, desc[UR20][R10.64] ;  /* 0x000000140a0b7981 */ /* 0x000ea8000c1e1100 */
[----:B------:R0:W3:Y:S04]  /*1470*/  LDG.E.U8 R3, desc[UR20][R2.64] ;  /* 0x0000001402037981 */ /* 0x0000e8000c1e1100 */
[----:B------:R1:W4:Y:S04]  /*1480*/  LDG.E.U8 R7, desc[UR20][R6.64] ;  /* 0x0000001406077981 */ /* 0x000328000c1e1100 */
[----:B------:R-:W5:Y:S01]  /*1490*/  LDG.E.U8 R9, desc[UR20][R8.64] ;  /* 0x0000001408097981 */ /* 0x000f62000c1e1100 */
[----:B------:R-:W-:Y:S01]  /*14a0*/  USHF.L.U32 UR8, UR17, 0x5, URZ ;  /* 0x0000000511087899 */ /* 0x000fe2000800063f */
[----:B------:R-:W-:Y:S01]  /*14b0*/  IADD3 R116, P0, R92, UR5, RZ ;  /* 0x000000055c747c10 */ /* 0x000fe2000ff1e0ff */
[----:B------:R-:W-:Y:S01]  /*14c0*/  UMOV UR12, 0xffffff00 ;  /* 0xffffff00000c7882 */ /* 0x000fe20000000000 */
[----:B------:R-:W-:Y:S01]  /*14d0*/  BAR.SYNC.DEFER_BLOCKING 0x0 ;  /* 0x0000000000007b1d */ /* 0x000fe20000010000 */
[----:B------:R-:W-:Y:S01]  /*14e0*/  ULOP3.LUT UR8, UR8, 0x80, URZ, 0xc0, !UPT ;  /* 0x0000008008087892 */ /* 0x000fe2000f8ec03f */
[----:B0-----:R-:W-:Y:S01]  /*14f0*/  IADD3 R2, P2, R100, UR4, RZ ;  /* 0x0000000464027c10 */ /* 0x001fe2000ff5e0ff */
[----:B------:R-:W-:Y:S01]  /*1500*/  IMAD.X R117, RZ, RZ, UR6, P0 ;  /* 0x00000006ff757e24 */ /* 0x000fe200080e06ff */
[----:B-1----:R-:W-:Y:S01]  /*1510*/  IADD3 R6, P5, R99, UR4, RZ ;  /* 0x0000000463067c10 */ /* 0x002fe2000ffbe0ff */
[----:B------:R-:W-:Y:S01]  /*1520*/  ULEA.HI UR8, UR7, UR8, URZ, 0x1c ;  /* 0x0000000807087291 */ /* 0x000fe2000f8fe03f */
[----:B------:R-:W-:Y:S01]  /*1530*/  UMOV UR13, 0x3fffffef ;  /* 0x3fffffef000d7882 */ /* 0x000fe20000000000 */
[----:B------:R-:W-:-:S02]  /*1540*/  UMOV UR9, URZ ;  /* 0x0000003f00097c82 */ /* 0x000fc40008000000 */
[----:B------:R-:W-:Y:S01]  /*1550*/  ULOP3.LUT UR8, UR8, 0x3fff, URZ, 0xc0, !UPT ;  /* 0x00003fff08087892 */ /* 0x000fe2000f8ec03f */
[----:B------:R-:W-:Y:S01]  /*1560*/  UMOV UR14, UR10 ;  /* 0x0000000a000e7c82 */ /* 0x000fe20008000000 */
[----:B------:R-:W-:Y:S02]  /*1570*/  UMOV UR15, UR11 ;  /* 0x0000000b000f7c82 */ /* 0x000fe40008000000 */
[----:B------:R-:W-:-:S03]  /*1580*/  UIADD3.64 UR12, UR8, -UR12, URZ ;  /* 0x8000000c080c7297 */ /* 0x000fc6000fffe03f */
[----:B------:R-:W-:Y:S01]  /*1590*/  UMOV UR9, 0xc0000010 ;  /* 0xc000001000097882 */ /* 0x000fe20000000000 */
[----:B--2---:R-:W-:Y:S04]  /*15a0*/  STS.U8 [R88+UR7+0x2000], R11 ;  /* 0x0020000b58007988 */ /* 0x004fe80008000007 */
[----:B---3--:R0:W-:Y:S04]  /*15b0*/  STS.U8 [R88+UR7+0x2100], R3 ;  /* 0x0021000358007988 */ /* 0x0081e80008000007 */
[----:B----4-:R1:W-:Y:S04]  /*15c0*/  STS.U8 [R88+UR7+0x2200], R7 ;  /* 0x0022000758007988 */ /* 0x0103e80008000007 */
[----:B-----5:R2:W-:Y:S01]  /*15d0*/  STS.U8 [R88+UR7+0x2300], R9 ;  /* 0x0023000958007988 */ /* 0x0205e20008000007 */
[----:B0-----:R-:W-:Y:S01]  /*15e0*/  IADD3 R3, P1, R116, 0x9, RZ ;  /* 0x0000000974037810 */ /* 0x001fe20007f3e0ff */
[----:B------:R0:W-:Y:S06]  /*15f0*/  MEMBAR.ALL.CTA ;  /* 0x0000000000007992 */ /* 0x0001ec0000008000 */
[----:B0-----:R-:W0:Y:S02]  /*1600*/  FENCE.VIEW.ASYNC.S ;  /* 0x00000000000073c6 */ /* 0x001e240000000000 */
[----:B0-----:R-:W-:Y:S01]  /*1610*/  BAR.SYNC.DEFER_BLOCKING 0x0 ;  /* 0x0000000000007b1d */ /* 0x001fe20000010000 */
[----:B------:R-:W-:Y:S01]  /*1620*/  IMAD.X R118, RZ, RZ, R117, P1 ;  /* 0x000000ffff767224 */ /* 0x000fe200008e0675 */
[----:B------:R-:W-:-:S02]  /*1630*/  ISETP.GT.U32.AND P4, PT, R3, R0, PT ;  /* 0x000000000300720c */ /* 0x000fc40003f84070 */
[C---:B------:R-:W-:Y:S02]  /*1640*/  ISETP.GT.U32.AND P3, PT, R3.reuse, R21, PT ;  /* 0x000000150300720c */ /* 0x040fe40003f64070 */
[C---:B------:R-:W-:Y:S02]  /*1650*/  ISETP.GT.U32.AND P0, PT, R3.reuse, R22, PT ;  /* 0x000000160300720c */ /* 0x040fe40003f04070 */
[----:B------:R-:W-:Y:S02]  /*1660*/  ISETP.GT.U32.AND P1, PT, R3, R23, PT ;  /* 0x000000170300720c */ /* 0x000fe40003f24070 */
[C---:B------:R-:W-:Y:S02]  /*1670*/  ISETP.GT.U32.AND.EX P4, PT, R118.reuse, RZ, PT, P4 ;  /* 0x000000ff7600720c */ /* 0x040fe40003f84140 */
[C---:B------:R-:W-:Y:S02]  /*1680*/  ISETP.GT.U32.AND.EX P3, PT, R118.reuse, RZ, PT, P3 ;  /* 0x000000ff7600720c */ /* 0x040fe40003f64130 */
[----:B------:R-:W-:Y:S01]  /*1690*/  ISETP.GT.U32.AND.EX P1, PT, R118, RZ, PT, P1 ;  /* 0x000000ff7600720c */ /* 0x000fe20003f24110 */
[----:B------:R-:W-:-:S06]  /*16a0*/  WARPGROUP.ARRIVE ;  /* 0x00000000000079c5 */ /* 0x000fcc0000000000 */
[----:B------:R-:W-:Y:S01]  /*16b0*/  QGMMA.64x32x32.F32.E4M3.E4M3 R40, gdesc[UR8], RZ, !UPT ;  /* 0x00600000082879f3 */ /* 0x000fe2000c7008ff */
[----:B------:R-:W-:-:S03]  /*16c0*/  USHF.R.S32.HI UR8, URZ, 0x1f, UR4 ;  /* 0x0000001f3f087899 */ /* 0x000fc60008011404 */
[----:B------:R-:W-:Y:S03]  /*16d0*/  QGMMA.64x32x32.F32.E4M3.E4M3 R24, gdesc[UR12], RZ, !UPT, gsb0 ;  /* 0x006000000c1879f3 */ /* 0x000fe6000c0008ff */
[----:B------:R-:W-:Y:S02]  /*16e0*/  IADD3.X R3, R96, UR8, RZ, P2, !PT ;  /* 0x0000000860037c10 */ /* 0x000fe400097fe4ff */
[----:B------:R-:W-:Y:S02]  /*16f0*/  IADD3 R8, P2, R98, UR4, RZ ;  /* 0x0000000462087c10 */ /* 0x000fe4000ff5e0ff */
[----:B-1----:R-:W-:Y:S02]  /*1700*/  IADD3.X R7, R95, UR8, RZ, P5, !PT ;  /* 0x000000085f077c10 */ /* 0x002fe4000affe4ff */
[----:B--2---:R-:W-:Y:S01]  /*1710*/  IADD3.X R9, R94, UR8, RZ, P2, !PT ;  /* 0x000000085e097c10 */ /* 0x004fe200097fe4ff */
[----:B------:R0:W2:Y:S01]  /*1720*/  LDG.E.U8 R3, desc[UR20][R2.64] ;  /* 0x0000001402037981 */ /* 0x0000a2000c1e1100 */
[----:B------:R-:W-:-:S02]  /*1730*/  IADD3 R120, P2, R116, 0x10, RZ ;  /* 0x0000001074787810 */ /* 0x000fc40007f5e0ff */
[----:B------:R-:W-:Y:S01]  /*1740*/  IADD3 R10, P5, R97, UR4, RZ ;  /* 0x00000004610a7c10 */ /* 0x000fe2000ffbe0ff */
[----:B------:R1:W3:Y:S03]  /*1750*/  LDG.E.U8 R7, desc[UR20][R6.64] ;  /* 0x0000001406077981 */ /* 0x0002e6000c1e1100 */
[----:B------:R-:W-:Y:S01]  /*1760*/  IADD3.X R11, R93, UR8, RZ, P5, !PT ;  /* 0x000000085d0b7c10 */ /* 0x000fe2000affe4ff */
[----:B------:R4:W5:Y:S01]  /*1770*/  LDG.E.U8 R9, desc[UR20][R8.64] ;  /* 0x0000001408097981 */ /* 0x000962000c1e1100 */
[----:B------:R-:W-:Y:S01]  /*1780*/  ISETP.GT.U32.AND P5, PT, R120, R0, PT ;  /* 0x000000007800720c */ /* 0x000fe20003fa4070 */
[----:B------:R-:W-:Y:S02]  /*1790*/  WARPGROUP.DEPBAR.LE gsb0, 0x0 ;  /* 0x00008000000079c5 */ /* 0x000fe40000010000 */
[----:B------:R-:W-:Y:S01]  /*17a0*/  FMUL R45, R45, UR18 ;  /* 0x000000122d2d7c20 */ /* 0x000fe20008400000 */
[----:B------:R-:W-:Y:S01]  /*17b0*/  FMUL R119, R47, UR18 ;  /* 0x000000122f777c20 */ /* 0x000fe20008400000 */
[----:B------:R-:W-:Y:S01]  /*17c0*/  FMUL R31, R31, UR18 ;  /* 0x000000121f1f7c20 */ /* 0x000fe20008400000 */
[----:B------:R-:W-:Y:S01]  /*17d0*/  FMUL R48, R48, UR18 ;  /* 0x0000001230307c20 */ /* 0x000fe20008400000 */
[----:B------:R-:W-:Y:S01]  /*17e0*/  FMUL R50, R50, UR18 ;  /* 0x0000001232327c20 */ /* 0x000fe20008400000 */
[----:B------:R-:W-:Y:S01]  /*17f0*/  FSEL R47, R45, -INF , !P4 ;  /* 0xff8000002d2f7808 */ /* 0x000fe20006000000 */
[----:B------:R-:W-:Y:S01]  /*1800*/  FMUL R49, R49, UR18 ;  /* 0x0000001231317c20 */ /* 0x000fe20008400000 */
[----:B------:R-:W-:Y:S01]  /*1810*/  FSEL R45, R119, -INF , !P3 ;  /* 0xff800000772d7808 */ /* 0x000fe20005800000 */
[----:B------:R-:W-:Y:S01]  /*1820*/  IMAD.X R119, RZ, RZ, R117, P2 ;  /* 0x000000ffff777224 */ /* 0x000fe200010e0675 */
[----:B------:R-:W-:-:S02]  /*1830*/  FSEL R31, R31, -INF , !P1 ;  /* 0xff8000001f1f7808 */ /* 0x000fc40004800000 */
[----:B------:R-:W-:Y:S02]  /*1840*/  IADD3 R122, P1, R116, 0x11, RZ ;  /* 0x00000011747a7810 */ /* 0x000fe40007f3e0ff */
[----:B------:R-:W-:Y:S02]  /*1850*/  ISETP.GT.U32.AND.EX P5, PT, R119, RZ, PT, P5 ;  /* 0x000000ff7700720c */ /* 0x000fe40003fa4150 */
[C---:B------:R-:W-:Y:S01]  /*1860*/  ISETP.GT.U32.AND P4, PT, R120.reuse, R21, PT ;  /* 0x000000157800720c */ /* 0x040fe20003f84070 */
[----:B------:R-:W-:Y:S01]  /*1870*/  IMAD.X R121, RZ, RZ, R117, P1 ;  /* 0x000000ffff797224 */ /* 0x000fe200008e0675 */
[----:B------:R-:W-:Y:S02]  /*1880*/  ISETP.GT.U32.AND P2, PT, R120, R23, PT ;  /* 0x000000177800720c */ /* 0x000fe40003f44070 */
[----:B------:R-:W-:Y:S02]  /*1890*/  FSEL R48, R48, -INF , !P5 ;  /* 0xff80000030307808 */ /* 0x000fe40006800000 */
[----:B------:R-:W-:-:S02]  /*18a0*/  ISETP.GT.U32.AND P5, PT, R122, R0, PT ;  /* 0x000000007a00720c */ /* 0x000fc40003fa4070 */
[----:B------:R-:W-:Y:S01]  /*18b0*/  ISETP.GT.U32.AND P3, PT, R120, R22, PT ;  /* 0x000000167800720c */ /* 0x000fe20003f64070 */
[----:B------:R-:W-:Y:S01]  /*18c0*/  FMUL R120, R34, UR18 ;  /* 0x0000001222787c20 */ /* 0x000fe20008400000 */
[C---:B------:R-:W-:Y:S02]  /*18d0*/  ISETP.GT.U32.AND.EX P4, PT, R119.reuse, RZ, PT, P4 ;  /* 0x000000ff7700720c */ /* 0x040fe40003f84140 */
[----:B------:R-:W-:Y:S02]  /*18e0*/  ISETP.GT.U32.AND.EX P2, PT, R119, RZ, PT, P2 ;  /* 0x000000ff7700720c */ /* 0x000fe40003f44120 */
[----:B------:R-:W-:Y:S02]  /*18f0*/  ISETP.GT.U32.AND.EX P5, PT, R121, RZ, PT, P5 ;  /* 0x000000ff7900720c */ /* 0x000fe40003fa4150 */
[----:B------:R-:W-:Y:S02]  /*1900*/  FSEL R34, R50, -INF , !P4 ;  /* 0xff80000032227808 */ /* 0x000fe40006000000 */
[----:B------:R-:W-:-:S02]  /*1910*/  ISETP.GT.U32.AND P4, PT, R122, R21, PT ;  /* 0x000000157a00720c */ /* 0x000fc40003f84070 */
[----:B------:R-:W-:Y:S01]  /*1920*/  FSEL R50, R120, -INF , !P2 ;  /* 0xff80000078327808 */ /* 0x000fe20005000000 */
[----:B------:R-:W-:Y:S01]  /*1930*/  FMUL R51, R51, UR18 ;  /* 0x0000001233337c20 */ /* 0x000fe20008400000 */
[C---:B------:R-:W-:Y:S02]  /*1940*/  ISETP.GT.U32.AND P2, PT, R122.reuse, R22, PT ;  /* 0x000000167a00720c */ /* 0x040fe40003f44070 */
[----:B------:R-:W-:Y:S02]  /*1950*/  ISETP.GT.U32.AND P1, PT, R122, R23, PT ;  /* 0x000000177a00720c */ /* 0x000fe40003f24070 */
[----:B------:R-:W-:Y:S02]  /*1960*/  FSEL R49, R49, -INF , !P5 ;  /* 0xff80000031317808 */ /* 0x000fe40006800000 */
[----:B------:R-:W-:Y:S02]  /*1970*/  IADD3 R122, P5, R116, 0x18, RZ ;  /* 0x00000018747a7810 */ /* 0x000fe40007fbe0ff */
[----:B------:R-:W-:Y:S01]  /*1980*/  ISETP.GT.U32.AND.EX P4, PT, R121, RZ, PT, P4 ;  /* 0x000000ff7900720c */ /* 0x000fe20003f84140 */
[----:B------:R-:W-:-:S02]  /*1990*/  FMUL R123, R35, UR18 ;  /* 0x00000012237b7c20 */ /* 0x000fc40008400000 */
[----:B------:R-:W-:Y:S01]  /*19a0*/  IMAD.X R120, RZ, RZ, R117, P5 ;  /* 0x000000ffff787224 */ /* 0x000fe200028e0675 */
[----:B0-----:R-:W-:Y:S02]  /*19b0*/  FSEL R2, R51, -INF , !P4 ;  /* 0xff80000033027808 */ /* 0x001fe40006000000 */
[----:B------:R-:W-:Y:S01]  /*19c0*/  ISETP.GT.U32.AND P4, PT, R122, R21, PT ;  /* 0x000000157a00720c */ /* 0x000fe20003f84070 */
[----:B------:R-:W-:Y:S01]  /*19d0*/  FMUL R35, R52, UR18 ;  /* 0x0000001234237c20 */ /* 0x000fe20008400000 */
[----:B------:R-:W-:Y:S01]  /*19e0*/  ISETP.GT.U32.AND P5, PT, R122, R0, PT ;  /* 0x000000007a00720c */ /* 0x000fe20003fa4070 */
[----:B------:R-:W-:Y:S01]  /*19f0*/  FMUL R52, R54, UR18 ;  /* 0x0000001236347c20 */ /* 0x000fe20008400000 */
[----:B------:R-:W-:Y:S02]  /*1a00*/  ISETP.GT.U32.AND.EX P1, PT, R121, RZ, PT, P1 ;  /* 0x000000ff7900720c */ /* 0x000fe40003f24110 */
[C---:B------:R-:W-:Y:S02]  /*1a10*/  ISETP.GT.U32.AND.EX P4, PT, R120.reuse, RZ, PT, P4 ;  /* 0x000000ff7800720c */ /* 0x040fe40003f84140 */
[----:B------:R-:W-:-:S02]  /*1a20*/  ISETP.GT.U32.AND.EX P5, PT, R120, RZ, PT, P5 ;  /* 0x000000ff7800720c */ /* 0x000fc40003fa4150 */
[----:B------:R-:W-:Y:S02]  /*1a30*/  FSEL R51, R123, -INF , !P1 ;  /* 0xff8000007b337808 */ /* 0x000fe40004800000 */
[----:B------:R-:W-:Y:S02]  /*1a40*/  FSEL R52, R52, -INF , !P4 ;  /* 0xff80000034347808 */ /* 0x000fe40006000000 */
[----:B------:R-:W-:Y:S02]  /*1a50*/  IADD3 R123, P4, R116, 0x8, RZ ;  /* 0x00000008747b7810 */ /* 0x000fe40007f9e0ff */
[----:B------:R-:W-:Y:S02]  /*1a60*/  FSEL R35, R35, -INF , !P5 ;  /* 0xff80000023237808 */ /* 0x000fe40006800000 */
[----:B------:R-:W-:Y:S01]  /*1a70*/  ISETP.GT.U32.AND P5, PT, R122, R23, PT ;  /* 0x000000177a00720c */ /* 0x000fe20003fa4070 */
[----:B------:R-:W-:Y:S01]  /*1a80*/  IMAD.X R54, RZ, RZ, R117, P4 ;  /* 0x000000ffff367224 */ /* 0x000fe200020e0675 */
[----:B------:R-:W-:Y:S01]  /*1a90*/  ISETP.GT.U32.AND P4, PT, R123, R0, PT ;  /* 0x000000007b00720c */ /* 0x000fe20003f84070 */
[----:B------:R-:W-:Y:S01]  /*1aa0*/  FMUL R38, R38, UR18 ;  /* 0x0000001226267c20 */ /* 0x000fe20008400000 */
[----:B------:R-:W-:Y:S01]  /*1ab0*/  ISETP.GT.U32.AND.EX P5, PT, R120, RZ, PT, P5 ;  /* 0x000000ff7800720c */ /* 0x000fe20003fa4150 */
[----:B------:R-:W-:Y:S01]  /*1ac0*/  FMUL R44, R44, UR18 ;  /* 0x000000122c2c7c20 */ /* 0x000fe20008400000 */
[----:B------:R-:W-:-:S02]  /*1ad0*/  ISETP.GT.U32.AND.EX P4, PT, R54, RZ, PT, P4 ;  /* 0x000000ff3600720c */ /* 0x000fc40003f84140 */
[----:B------:R-:W-:Y:S02]  /*1ae0*/  FSEL R38, R38, -INF , !P5 ;  /* 0xff80000026267808 */ /* 0x000fe40006800000 */
[C---:B------:R-:W-:Y:S01]  /*1af0*/  ISETP.GT.U32.AND P5, PT, R123.reuse, R22, PT ;  /* 0x000000167b00720c */ /* 0x040fe20003fa4070 */
[----:B------:R-:W-:Y:S01]  /*1b00*/  FMUL R28, R28, UR18 ;  /* 0x000000121c1c7c20 */ /* 0x000fe20008400000 */
[----:B-1----:R-:W-:Y:S02]  /*1b10*/  FSEL R6, R44, -INF , !P4 ;  /* 0xff8000002c067808 */ /* 0x002fe40006000000 */
[----:B------:R-:W-:Y:S02]  /*1b20*/  ISETP.GT.U32.AND P4, PT, R123, R23, PT ;  /* 0x000000177b00720c */ /* 0x000fe40003f84070 */
[----:B------:R-:W-:Y:S01]  /*1b30*/  ISETP.GT.U32.AND.EX P5, PT, R54, RZ, PT, P5 ;  /* 0x000000ff3600720c */ /* 0x000fe20003fa4150 */
[----:B------:R-:W-:Y:S01]  /*1b40*/  FMUL R44, R30, UR18 ;  /* 0x000000121e2c7c20 */ /* 0x000fe20008400000 */
[----:B------:R-:W-:-:S02]  /*1b50*/  ISETP.GT.U32.AND.EX P4, PT, R54, RZ, PT, P4 ;  /* 0x000000ff3600720c */ /* 0x000fc40003f84140 */
[----:B------:R-:W-:Y:S02]  /*1b60*/  FSEL R28, R28, -INF , !P5 ;  /* 0xff8000001c1c7808 */ /* 0x000fe40006800000 */
[-C--:B------:R-:W-:Y:S01]  /*1b70*/  ISETP.GT.U32.AND P5, PT, R116, R0.reuse, PT ;  /* 0x000000007400720c */ /* 0x080fe20003fa4070 */
[----:B------:R-:W-:Y:S01]  /*1b80*/  FMUL R30, R40, UR18 ;  /* 0x00000012281e7c20 */ /* 0x000fe20008400000 */
[----:B------:R-:W-:Y:S01]  /*1b90*/  FSEL R44, R44, -INF , !P4 ;  /* 0xff8000002c2c7808 */ /* 0x000fe20006000000 */
[----:B------:R-:W-:Y:S01]  /*1ba0*/  FMUL R40, R46, UR18 ;  /* 0x000000122e287c20 */ /* 0x000fe20008400000 */
[----:B------:R-:W-:Y:S02]  /*1bb0*/  ISETP.GE.U32.AND P4, PT, R116, R0, PT ;  /* 0x000000007400720c */ /* 0x000fe40003f86070 */
[----:B------:R-:W-:Y:S01]  /*1bc0*/  ISETP.GT.U32.AND.EX P5, PT, R117, RZ, PT, P5 ;  /* 0x000000ff7500720c */ /* 0x000fe20003fa4150 */
[----:B------:R-:W-:Y:S01]  /*1bd0*/  FMUL R41, R41, UR18 ;  /* 0x0000001229297c20 */ /* 0x000fe20008400000 */
[----:B------:R-:W-:-:S02]  /*1be0*/  ISETP.GE.U32.AND.EX P4, PT, R117, RZ, PT, P4 ;  /* 0x000000ff7500720c */ /* 0x000fc40003f86140 */
[----:B------:R-:W-:Y:S02]  /*1bf0*/  FSEL R30, R30, -INF , !P5 ;  /* 0xff8000001e1e7808 */ /* 0x000fe40006800000 */
[----:B------:R-:W-:Y:S02]  /*1c00*/  FSEL R40, R40, -INF , !P5 ;  /* 0xff80000028287808 */ /* 0x000fe40006800000 */
[-C--:B------:R-:W-:Y:S01]  /*1c10*/  ISETP.GT.U32.AND P5, PT, R116, R21.reuse, PT ;  /* 0x000000157400720c */ /* 0x080fe20003fa4070 */
[----:B------:R-:W-:Y:S01]  /*1c20*/  FMUL R42, R42, UR18 ;  /* 0x000000122a2a7c20 */ /* 0x000fe20008400000 */
[----:B------:R-:W-:Y:S02]  /*1c30*/  FSEL R41, R41, -INF , !P4 ;  /* 0xff80000029297808 */ /* 0x000fe40006000000 */
[----:B------:R-:W-:Y:S02]  /*1c40*/  ISETP.GE.U32.AND P4, PT, R116, R21, PT ;  /* 0x000000157400720c */ /* 0x000fe40003f86070 */
[----:B------:R-:W-:Y:S01]  /*1c50*/  ISETP.GT.U32.AND.EX P5, PT, R117, RZ, PT, P5 ;  /* 0x000000ff7500720c */ /* 0x000fe20003fa4150 */
[----:B------:R-:W-:Y:S01]  /*1c60*/  FMUL R43, R43, UR18 ;  /* 0x000000122b2b7c20 */ /* 0x000fe20008400000 */
[----:B------:R-:W-:-:S02]  /*1c70*/  ISETP.GE.U32.AND.EX P4, PT, R117, RZ, PT, P4 ;  /* 0x000000ff7500720c */ /* 0x000fc40003f86140 */
[----:B------:R-:W-:Y:S02]  /*1c80*/  FSEL R42, R42, -INF , !P5 ;  /* 0xff8000002a2a7808 */ /* 0x000fe40006800000 */
[-C--:B------:R-:W-:Y:S01]  /*1c90*/  ISETP.GT.U32.AND P5, PT, R116, R22.reuse, PT ;  /* 0x000000167400720c */ /* 0x080fe20003fa4070 */
[----:B------:R-:W-:Y:S01]  /*1ca0*/  FMUL R24, R24, UR18 ;  /* 0x0000001218187c20 */ /* 0x000fe20008400000 */
[----:B------:R-:W-:Y:S02]  /*1cb0*/  FSEL R43, R43, -INF , !P4 ;  /* 0xff8000002b2b7808 */ /* 0x000fe40006000000 */
[----:B------:R-:W-:Y:S02]  /*1cc0*/  IADD3 R46, P4, R116, 0x19, RZ ;  /* 0x00000019742e7810 */ /* 0x000fe40007f9e0ff */
[----:B------:R-:W-:Y:S02]  /*1cd0*/  ISETP.GT.U32.AND.EX P5, PT, R117, RZ, PT, P5 ;  /* 0x000000ff7500720c */ /* 0x000fe40003fa4150 */
[----:B------:R-:W-:Y:S01]  /*1ce0*/  ISETP.GT.U32.AND P1, PT, R122, R22, PT ;  /* 0x000000167a00720c */ /* 0x000fe20003f24070 */
[----:B------:R-:W-:Y:S01]  /*1cf0*/  IMAD.X R122, RZ, RZ, R117, P4 ;  /* 0x000000ffff7a7224 */ /* 0x000fe200020e0675 */
[----:B------:R-:W-:-:S02]  /*1d00*/  FSEL R24, R24, -INF , !P5 ;  /* 0xff80000018187808 */ /* 0x000fc40006800000 */
[----:B------:R-:W-:Y:S02]  /*1d10*/  ISETP.GT.U32.AND P5, PT, R116, R23, PT ;  /* 0x000000177400720c */ /* 0x000fe40003fa4070 */
[----:B------:R-:W-:Y:S01]  /*1d20*/  ISETP.GT.U32.AND P4, PT, R46, R21, PT ;  /* 0x000000152e00720c */ /* 0x000fe20003f84070 */
[----:B------:R-:W-:Y:S01]  /*1d30*/  FMUL R54, R26, UR18 ;  /* 0x000000121a367c20 */ /* 0x000fe20008400000 */
[----:B------:R-:W-:Y:S01]  /*1d40*/  FMUL R26, R55, UR18 ;  /* 0x00000012371a7c20 */ /* 0x000fe20008400000 */
[----:B------:R-:W-:Y:S02]  /*1d50*/  ISETP.GT.U32.AND.EX P5, PT, R117, RZ, PT, P5 ;  /* 0x000000ff7500720c */ /* 0x000fe40003fa4150 */
[----:B------:R-:W-:Y:S02]  /*1d60*/  ISETP.GT.U32.AND.EX P4, PT, R122, RZ, PT, P4 ;  /* 0x000000ff7a00720c */ /* 0x000fe40003f84140 */
[----:B------:R-:W-:Y:S02]  /*1d70*/  FMNMX R55, R42, R43, !PT ;  /* 0x0000002b2a377209 */ /* 0x000fe40007800000 */
[----:B------:R-:W-:-:S02]  /*1d80*/  FSEL R54, R54, -INF , !P5 ;  /* 0xff80000036367808 */ /* 0x000fc40006800000 */
[----:B------:R-:W-:Y:S02]  /*1d90*/  FSEL R26, R26, -INF , !P4 ;  /* 0xff8000001a1a7808 */ /* 0x000fe40006000000 */
[C---:B------:R-:W-:Y:S02]  /*1da0*/  ISETP.GE.U32.AND P5, PT, R116.reuse, R22, PT ;  /* 0x000000167400720c */ /* 0x040fe40003fa6070 */
[----:B------:R-:W-:Y:S02]  /*1db0*/  ISETP.GE.U32.AND P4, PT, R116, R23, PT ;  /* 0x000000177400720c */ /* 0x000fe40003f86070 */
[----:B------:R-:W-:-:S04]  /*1dc0*/  FMNMX R116, R40, R55, !PT ;  /* 0x0000003728747209 */ /* 0x000fc80007800000 */
[----:B------:R-:W-:-:S04]  /*1dd0*/  FMNMX R55, R45, R116, !PT ;  /* 0x000000742d377209 */ /* 0x000fc80007800000 */
[----:B------:R-:W-:-:S04]  /*1de0*/  FMNMX R55, R34, R55, !PT ;  /* 0x0000003722377209 */ /* 0x000fc80007800000 */
[----:B------:R-:W-:-:S04]  /*1df0*/  FMNMX R55, R2, R55, !PT ;  /* 0x0000003702377209 */ /* 0x000fc80007800000 */
[----:B------:R-:W-:-:S04]  /*1e00*/  FMNMX R55, R52, R55, !PT ;  /* 0x0000003734377209 */ /* 0x000fc80007800000 */
[----:B------:R-:W-:Y:S02]  /*1e10*/  FMNMX R123, R26, R55, !PT ;  /* 0x000000371a7b7209 */ /* 0x000fe40007800000 */
[----:B------:R0:W5:Y:S04]  /*1e20*/  LDG.E.U8 R55, desc[UR20][R10.64] ;  /* 0x000000140a377981 */ /* 0x000168000c1e1100 */
[----:B------:R-:W1:Y:S01]  /*1e30*/  SHFL.BFLY PT, R116, R123, 0x2, 0x1f ;  /* 0x0c401f007b747f89 */ /* 0x000e6200000e0000 */
[----:B------:R-:W-:Y:S01]  /*1e40*/  FMUL R27, R27, UR18 ;  /* 0x000000121b1b7c20 */ /* 0x000fe20008400000 */
[C---:B------:R-:W-:Y:S02]  /*1e50*/  ISETP.GE.U32.AND.EX P4, PT, R117.reuse, RZ, PT, P4 ;  /* 0x000000ff7500720c */ /* 0x040fe40003f86140 */
[----:B------:R-:W-:Y:S01]  /*1e60*/  ISETP.GE.U32.AND.EX P5, PT, R117, RZ, PT, P5 ;  /* 0x000000ff7500720c */ /* 0x000fe20003fa6150 */
[----:B------:R-:W-:Y:S01]  /*1e70*/  FMUL R53, R53, UR18 ;  /* 0x0000001235357c20 */ /* 0x000fe20008400000 */
[----:B------:R-:W-:Y:S01]  /*1e80*/  FSEL R27, R27, -INF , !P4 ;  /* 0xff8000001b1b7808 */ /* 0x000fe20006000000 */
[----:B----4-:R-:W-:Y:S01]  /*1e90*/  FMUL R8, R39, UR18 ;  /* 0x0000001227087c20 */ /* 0x010fe20008400000 */
[----:B------:R-:W-:Y:S01]  /*1ea0*/  ISETP.GT.U32.AND.EX P3, PT, R119, RZ, PT, P3 ;  /* 0x000000ff7700720c */ /* 0x000fe20003f64130 */
[----:B------:R-:W-:Y:S01]  /*1eb0*/  BAR.SYNC.DEFER_BLOCKING 0x0 ;  /* 0x0000000000007b1d */ /* 0x000fe20000010000 */
[----:B------:R-:W-:-:S02]  /*1ec0*/  FMNMX R117, R54, R27, !PT ;  /* 0x0000001b36757209 */ /* 0x000fc40007800000 */
[----:B------:R-:W-:Y:S02]  /*1ed0*/  ISETP.GT.U32.AND P4, PT, R46, R0, PT ;  /* 0x000000002e00720c */ /* 0x000fe40003f84070 */
[----:B------:R-:W-:Y:S02]  /*1ee0*/  FMNMX R124, R44, R117, !PT ;  /* 0x000000752c7c7209 */ /* 0x000fe40007800000 */
[----:B------:R-:W-:Y:S02]  /*1ef0*/  ISETP.GT.U32.AND.EX P4, PT, R122, RZ, PT, P4 ;  /* 0x000000ff7a00720c */ /* 0x000fe40003f84140 */
[----:B-1----:R-:W-:-:S05]  /*1f00*/  FMNMX R116, R123, R116, !PT ;  /* 0x000000747b747209 */ /* 0x002fca0007800000 */
[----:B------:R-:W1:Y:S01]  /*1f10*/  SHFL.BFLY PT, R117, R116, 0x1, 0x1f ;  /* 0x0c201f0074757f89 */ /* 0x000e6200000e0000 */
[----:B------:R-:W-:Y:S02]  /*1f20*/  FMNMX R123, R31, R124, !PT ;  /* 0x0000007c1f7b7209 */ /* 0x000fe40007800000 */
[----:B------:R-:W-:Y:S02]  /*1f30*/  FSEL R53, R53, -INF , !P4 ;  /* 0xff80000035357808 */ /* 0x000fe40006000000 */
[----:B------:R-:W-:Y:S02]  /*1f40*/  ISETP.GT.U32.AND P4, PT, R46, R23, PT ;  /* 0x000000172e00720c */ /* 0x000fe40003f84070 */
[----:B0-----:R-:W-:Y:S02]  /*1f50*/  FMNMX R10, R50, R123, !PT ;  /* 0x0000007b320a7209 */ /* 0x001fe40007800000 */
[----:B------:R-:W-:Y:S02]  /*1f60*/  ISETP.GT.U32.AND.EX P4, PT, R122, RZ, PT, P4 ;  /* 0x000000ff7a00720c */ /* 0x000fe40003f84140 */
[----:B------:R-:W-:-:S02]  /*1f70*/  FMNMX R11, R51, R10, !PT ;  /* 0x0000000a330b7209 */ /* 0x000fc40007800000 */
[----:B------:R-:W-:Y:S02]  /*1f80*/  FSEL R8, R8, -INF , !P4 ;  /* 0xff80000008087808 */ /* 0x000fe40006000000 */
[----:B------:R-:W-:-:S04]  /*1f90*/  FMNMX R11, R38, R11, !PT ;  /* 0x0000000b260b7209 */ /* 0x000fc80007800000 */
[----:B------:R-:W-:Y:S02]  /*1fa0*/  FMNMX R39, R8, R11, !PT ;  /* 0x0000000b08277209 */ /* 0x000fe40007800000 */
[----:B------:R-:W-:Y:S02]  /*1fb0*/  ISETP.GT.U32.AND P4, PT, R46, R22, PT ;  /* 0x000000162e00720c */ /* 0x000fe40003f84070 */
[----:B-1----:R-:W-:Y:S01]  /*1fc0*/  FMNMX R116, R116, R117, !PT ;  /* 0x0000007574747209 */ /* 0x002fe20007800000 */
[----:B------:R-:W0:Y:S01]  /*1fd0*/  SHFL.BFLY PT, R46, R39, 0x2, 0x1f ;  /* 0x0c401f00272e7f89 */ /* 0x000e2200000e0000 */
[----:B------:R-:W-:Y:S02]  /*1fe0*/  FMNMX R117, R30, R41, !PT ;  /* 0x000000291e757209 */ /* 0x000fe40007800000 */
[----:B------:R-:W-:Y:S02]  /*1ff0*/  FMNMX R11, R116, R115, !PT ;  /* 0x00000073740b7209 */ /* 0x000fe40007800000 */
[----:B------:R-:W-:-:S03]  /*2000*/  FMNMX R10, R6, R117, !PT ;  /* 0x00000075060a7209 */ /* 0x000fc60007800000 */
[----:B------:R-:W-:Y:S01]  /*2010*/  FADD R42, R42, -R11 ;  /* 0x8000000b2a2a7221 */ /* 0x000fe20000000000 */
[----:B------:R-:W-:-:S03]  /*2020*/  FMNMX R117, R47, R10, !PT ;  /* 0x0000000a2f757209 */ /* 0x000fc60007800000 */
[----:B------:R-:W-:Y:S01]  /*2030*/  FMUL R10, R42, 1.4426950216293334961 ;  /* 0x3fb8aa3b2a0a7820 */ /* 0x000fe20000400000 */
[----:B------:R-:W-:-:S04]  /*2040*/  FMNMX R42, R48, R117, !PT ;  /* 0x00000075302a7209 */ /* 0x000fc80007800000 */
[----:B------:R-:W-:-:S04]  /*2050*/  FMNMX R42, R49, R42, !PT ;  /* 0x0000002a312a7209 */ /* 0x000fc80007800000 */
[----:B------:R-:W-:Y:S02]  /*2060*/  FMNMX R42, R35, R42, !PT ;  /* 0x0000002a232a7209 */ /* 0x000fe40007800000 */
[----:B0-----:R-:W-:Y:S02]  /*2070*/  FMNMX R46, R39, R46, !PT ;  /* 0x0000002e272e7209 */ /* 0x001fe40007800000 */
[----:B------:R-:W-:-:S05]  /*2080*/  FMNMX R39, R53, R42, !PT ;  /* 0x0000002a35277209 */ /* 0x000fca0007800000 */
[----:B------:R-:W0:Y:S04]  /*2090*/  SHFL.BFLY PT, R42, R39, 0x2, 0x1f ;  /* 0x0c401f00272a7f89 */ /* 0x000e2800000e0000 */
[----:B------:R-:W1:Y:S01]  /*20a0*/  SHFL.BFLY PT, R119, R46, 0x1, 0x1f ;  /* 0x0c201f002e777f89 */ /* 0x000e6200000e0000 */
[----:B------:R-:W-:-:S04]  /*20b0*/  FADD R34, R34, -R11 ;  /* 0x8000000b22227221 */ /* 0x000fc80000000000 */
[----:B------:R-:W-:Y:S01]  /*20c0*/  FMUL R116, R34, 1.4426950216293334961 ;  /* 0x3fb8aa3b22747820 */ /* 0x000fe20000400000 */
[----:B------:R-:W-:-:S04]  /*20d0*/  FADD R34, R2, -R11 ;  /* 0x8000000b02227221 */ /* 0x000fc80000000000 */
[----:B------:R-:W-:Y:S01]  /*20e0*/  FMUL R117, R34, 1.4426950216293334961 ;  /* 0x3fb8aa3b22757820 */ /* 0x000fe20000400000 */
[----:B------:R-:W-:Y:S01]  /*20f0*/  ISETP.GT.U32.AND.EX P1, PT, R120, RZ, PT, P1 ;  /* 0x000000ff7800720c */ /* 0x000fe20003f24110 */
[--C-:B------:R-:W-:Y:S01]  /*2100*/  FADD R52, R52, -R11.reuse ;  /* 0x8000000b34347221 */ /* 0x100fe20000000000 */
[----:B0-----:R-:W-:Y:S01]  /*2110*/  FMNMX R34, R39, R42, !PT ;  /* 0x0000002a27227209 */ /* 0x001fe20007800000 */
[----:B------:R-:W-:Y:S01]  /*2120*/  FADD R42, R26, -R11 ;  /* 0x8000000b1a2a7221 */ /* 0x000fe20000000000 */
[----:B------:R-:W-:-:S03]  /*2130*/  ISETP.GT.U32.AND.EX P0, PT, R118, RZ, PT, P0 ;  /* 0x000000ff7600720c */ /* 0x000fc60003f04100 */
[----:B------:R-:W-:Y:S01]  /*2140*/  FMUL R120, R42, 1.4426950216293334961 ;  /* 0x3fb8aa3b2a787820 */ /* 0x000fe20000400000 */
[----:B------:R-:W-:Y:S01]  /*2150*/  FMUL R42, R25, UR18 ;  /* 0x00000012192a7c20 */ /* 0x000fe20008400000 */
[----:B-1----:R-:W-:Y:S01]  /*2160*/  FMNMX R119, R46, R119, !PT ;  /* 0x000000772e777209 */ /* 0x002fe20007800000 */
[----:B------:R-:W-:Y:S01]  /*2170*/  FMUL R118, R52, 1.4426950216293334961 ;  /* 0x3fb8aa3b34767820 */ /* 0x000fe20000400000 */
[----:B------:R-:W-:Y:S02]  /*2180*/  FMUL R52, R29, UR18 ;  /* 0x000000121d347c20 */ /* 0x000fe40008400000 */
[----:B------:R-:W-:Y:S02]  /*2190*/  FMNMX R39, R119, R4, !PT ;  /* 0x0000000477277209 */ /* 0x000fe40007800000 */
[----:B------:R-:W-:Y:S01]  /*21a0*/  FSEL R29, R42, -INF , !P5 ;  /* 0xff8000002a1d7808 */ /* 0x000fe20006800000 */
[----:B------:R-:W-:Y:S01]  /*21b0*/  FMUL R46, R33, UR18 ;  /* 0x00000012212e7c20 */ /* 0x000fe20008400000 */
[----:B------:R0:W-:Y:S02]  /*21c0*/  MUFU.EX2 R2, R116 ;  /* 0x0000007400027308 */ /* 0x0001e40000000800 */
[----:B------:R-:W-:-:S04]  /*21d0*/  FMNMX R33, R24, R29, !PT ;  /* 0x0000001d18217209 */ /* 0x000fc80007800000 */
[----:B------:R-:W-:Y:S01]  /*21e0*/  FMNMX R119, R28, R33, !PT ;  /* 0x000000211c777209 */ /* 0x000fe20007800000 */
[--C-:B0-----:R-:W-:Y:S01]  /*21f0*/  FADD R116, R54, -R39.reuse ;  /* 0x8000002736747221 */ /* 0x101fe20000000000 */
[----:B------:R-:W-:Y:S01]  /*2200*/  FMUL R54, R32, UR18 ;  /* 0x0000001220367c20 */ /* 0x000fe20008400000 */
[----:B------:R-:W-:Y:S02]  /*2210*/  FSEL R32, R52, -INF , !P0 ;  /* 0xff80000034207808 */ /* 0x000fe40004000000 */
[----:B------:R-:W-:Y:S02]  /*2220*/  ISETP.GT.U32.AND.EX P2, PT, R121, RZ, PT, P2 ;  /* 0x000000ff7900720c */ /* 0x000fe40003f44120 */
[----:B------:R-:W-:Y:S02]  /*2230*/  FSEL R33, R54, -INF , !P3 ;  /* 0xff80000036217808 */ /* 0x000fe40005800000 */
[----:B------:R-:W-:Y:S01]  /*2240*/  FMNMX R54, R32, R119, !PT ;  /* 0x0000007720367209 */ /* 0x000fe20007800000 */
[----:B------:R-:W-:Y:S01]  /*2250*/  FMUL R52, R36, UR18 ;  /* 0x0000001224347c20 */ /* 0x000fe20008400000 */
[----:B------:R-:W-:Y:S01]  /*2260*/  FSEL R36, R46, -INF , !P2 ;  /* 0xff8000002e247808 */ /* 0x000fe20005000000 */
[----:B------:R-:W-:Y:S01]  /*2270*/  FMUL R121, R116, 1.4426950216293334961 ;  /* 0x3fb8aa3b74797820 */ /* 0x000fe20000400000 */
[----:B------:R-:W-:Y:S01]  /*2280*/  FMNMX R119, R33, R54, !PT ;  /* 0x0000003621777209 */ /* 0x000fe20007800000 */
[----:B------:R-:W-:Y:S01]  /*2290*/  FADD R116, R44, -R39 ;  /* 0x800000272c747221 */ /* 0x000fe20000000000 */
[----:B------:R-:W-:Y:S01]  /*22a0*/  FMUL R44, R37, UR18 ;  /* 0x00000012252c7c20 */ /* 0x000fe20008400000 */
[----:B------:R-:W-:-:S02]  /*22b0*/  ISETP.GT.U32.AND.EX P4, PT, R122, RZ, PT, P4 ;  /* 0x000000ff7a00720c */ /* 0x000fc40003f84140 */
[----:B------:R-:W-:Y:S02]  /*22c0*/  FSEL R37, R52, -INF , !P1 ;  /* 0xff80000034257808 */ /* 0x000fe40004800000 */
[----:B------:R-:W-:Y:S01]  /*22d0*/  FMNMX R46, R36, R119, !PT ;  /* 0x00000077242e7209 */ /* 0x000fe20007800000 */
[--C-:B------:R-:W-:Y:S01]  /*22e0*/  FADD R42, R27, -R39.reuse ;  /* 0x800000271b2a7221 */ /* 0x100fe20000000000 */
[----:B------:R-:W-:Y:S01]  /*22f0*/  FADD R52, R31, -R39 ;  /* 0x800000271f347221 */ /* 0x000fe20000000000 */
[----:B------:R0:W-:Y:S01]  /*2300*/  MUFU.EX2 R27, R121 ;  /* 0x00000079001b7308 */ /* 0x0001e20000000800 */
[----:B------:R-:W-:Y:S02]  /*2310*/  FSEL R44, R44, -INF , !P4 ;  /* 0xff8000002c2c7808 */ /* 0x000fe40006000000 */
[----:B0-----:R-:W-:-:S05]  /*2320*/  FMNMX R121, R37, R46, !PT ;  /* 0x0000002e25797209 */ /* 0x001fca0007800000 */
[----:B------:R0:W-:Y:S02]  /*2330*/  MUFU.EX2 R26, R118 ;  /* 0x00000076001a7308 */ /* 0x0001e40000000800 */
[----:B0-----:R-:W-:Y:S01]  /*2340*/  FMUL R118, R52, 1.4426950216293334961 ;  /* 0x3fb8aa3b34767820 */ /* 0x001fe20000400000 */
[----:B------:R-:W-:-:S05]  /*2350*/  FMNMX R52, R44, R121, !PT ;  /* 0x000000792c347209 */ /* 0x000fca0007800000 */
[----:B------:R-:W0:Y:S04]  /*2360*/  SHFL.BFLY PT, R121, R52, 0x2, 0x1f ;  /* 0x0c401f0034797f89 */ /* 0x000e2800000e0000 */
[----:B------:R-:W1:Y:S01]  /*2370*/  SHFL.BFLY PT, R119, R34, 0x1, 0x1f ;  /* 0x0c201f0022777f89 */ /* 0x000e6200000e0000 */
[----:B------:R-:W-:Y:S01]  /*2380*/  FADD R54, R38, -R39 ;  /* 0x8000002726367221 */ /* 0x000fe20000000000 */
[----:B0-----:R-:W-:-:S05]  /*2390*/  FMNMX R52, R52, R121, !PT ;  /* 0x0000007934347209 */ /* 0x001fca0007800000 */
[----:B------:R-:W0:Y:S01]  /*23a0*/  SHFL.BFLY PT, R121, R52, 0x1, 0x1f ;  /* 0x0c201f0034797f89 */ /* 0x000e2200000e0000 */
[----:B-1----:R-:W-:Y:S01]  /*23b0*/  FMNMX R38, R34, R119, !PT ;  /* 0x0000007722267209 */ /* 0x002fe20007800000 */
[----:B------:R-:W-:Y:S01]  /*23c0*/  FMUL R34, R54, 1.4426950216293334961 ;  /* 0x3fb8aa3b36227820 */ /* 0x000fe20000400000 */
[----:B------:R-:W-:Y:S02]  /*23d0*/  FADD R54, R8, -R39 ;  /* 0x8000002708367221 */ /* 0x000fe40000000000 */
[----:B------:R-:W-:Y:S01]  /*23e0*/  FMNMX R8, R38, R91, !PT ;  /* 0x0000005b26087209 */ /* 0x000fe20007800000 */
[----:B------:R-:W-:-:S04]  /*23f0*/  FADD R43, R43, -R11 ;  /* 0x8000000b2b2b7221 */ /* 0x000fc80000000000 */
[----:B------:R-:W-:Y:S01]  /*2400*/  FADD R48, R48, -R8 ;  /* 0x8000000830307221 */ /* 0x000fe20000000000 */
[----:B------:R-:W-:-:S03]  /*2410*/  FMUL R43, R43, 1.4426950216293334961 ;  /* 0x3fb8aa3b2b2b7820 */ /* 0x000fc60000400000 */
[----:B------:R-:W-:Y:S01]  /*2420*/  FMUL R38, R48, 1.4426950216293334961 ;  /* 0x3fb8aa3b30267820 */ /* 0x000fe20000400000 */
[--C-:B------:R-:W-:Y:S01]  /*2430*/  FADD R48, R35, -R8.reuse ;  /* 0x8000000823307221 */ /* 0x100fe20000000000 */
[--C-:B------:R-:W-:Y:S01]  /*2440*/  FADD R30, R30, -R8.reuse ;  /* 0x800000081e1e7221 */ /* 0x100fe20000000000 */
[----:B------:R-:W-:Y:S01]  /*2450*/  FADD R41, R41, -R8 ;  /* 0x8000000829297221 */ /* 0x000fe20000000000 */
[----:B------:R-:W-:Y:S01]  /*2460*/  FMUL R42, R42, 1.4426950216293334961 ;  /* 0x3fb8aa3b2a2a7820 */ /* 0x000fe20000400000 */
[----:B0-----:R-:W-:-:S04]  /*2470*/  FMNMX R121, R52, R121, !PT ;  /* 0x0000007934797209 */ /* 0x001fc80007800000 */
[----:B------:R-:W-:Y:S01]  /*2480*/  FMNMX R35, R121, R114, !PT ;  /* 0x0000007279237209 */ /* 0x000fe20007800000 */
[----:B------:R-:W-:Y:S01]  /*2490*/  FMUL R30, R30, 1.4426950216293334961 ;  /* 0x3fb8aa3b1e1e7820 */ /* 0x000fe20000400000 */
[----:B------:R-:W-:Y:S01]  /*24a0*/  FMUL R41, R41, 1.4426950216293334961 ;  /* 0x3fb8aa3b29297820 */ /* 0x000fe20000400000 */
[----:B------:R-:W-:Y:S02]  /*24b0*/  MUFU.EX2 R10, R10 ;  /* 0x0000000a000a7308 */ /* 0x000fe40000000800 */
[--C-:B------:R-:W-:Y:S01]  /*24c0*/  FADD R24, R24, -R35.reuse ;  /* 0x8000002318187221 */ /* 0x100fe20000000000 */
[--C-:B------:R-:W-:Y:S01]  /*24d0*/  FADD R29, R29, -R35.reuse ;  /* 0x800000231d1d7221 */ /* 0x100fe20000000000 */
[----:B------:R-:W-:-:S04]  /*24e0*/  FADD R28, R28, -R35 ;  /* 0x800000231c1c7221 */ /* 0x000fc80000000000 */
[----:B------:R-:W0:Y:S01]  /*24f0*/  MUFU.EX2 R43, R43 ;  /* 0x0000002b002b7308 */ /* 0x000e220000000800 */
[----:B------:R-:W-:Y:S01]  /*2500*/  FMUL R24, R24, 1.4426950216293334961 ;  /* 0x3fb8aa3b18187820 */ /* 0x000fe20000400000 */
[----:B------:R-:W-:Y:S01]  /*2510*/  FMUL R29, R29, 1.4426950216293334961 ;  /* 0x3fb8aa3b1d1d7820 */ /* 0x000fe20000400000 */
[----:B------:R-:W-:Y:S01]  /*2520*/  FADD R40, R40, -R11 ;  /* 0x8000000b28287221 */ /* 0x000fe20000000000 */
[----:B------:R-:W-:-:S04]  /*2530*/  FMUL R123, R28, 1.4426950216293334961 ;  /* 0x3fb8aa3b1c7b7820 */ /* 0x000fc80000400000 */
[----:B------:R-:W1:Y:S01]  /*2540*/  MUFU.EX2 R42, R42 ;  /* 0x0000002a002a7308 */ /* 0x000e620000000800 */
[----:B------:R-:W-:Y:S01]  /*2550*/  FADD R32, R32, -R35 ;  /* 0x8000002320207221 */ /* 0x000fe20000000000 */
[----:B------:R-:W-:Y:S01]  /*2560*/  FADD R45, R45, -R11 ;  /* 0x8000000b2d2d7221 */ /* 0x000fe20000000000 */
[----:B------:R-:W-:Y:S01]  /*2570*/  FMUL R116, R116, 1.4426950216293334961 ;  /* 0x3fb8aa3b74747820 */ /* 0x000fe20000400000 */
[--C-:B------:R-:W-:Y:S01]  /*2580*/  FADD R50, R50, -R39.reuse ;  /* 0x8000002732327221 */ /* 0x100fe20000000000 */
[----:B------:R-:W-:-:S03]  /*2590*/  FADD R51, R51, -R39 ;  /* 0x8000002733337221 */ /* 0x000fc60000000000 */
[----:B------:R-:W-:Y:S01]  /*25a0*/  MUFU.EX2 R30, R30 ;  /* 0x0000001e001e7308 */ /* 0x000fe20000000800 */
[----:B------:R-:W-:Y:S01]  /*25b0*/  FMUL R40, R40, 1.4426950216293334961 ;  /* 0x3fb8aa3b28287820 */ /* 0x000fe20000400000 */
[----:B------:R-:W-:-:S06]  /*25c0*/  FMUL R28, R32, 1.4426950216293334961 ;  /* 0x3fb8aa3b201c7820 */ /* 0x000fcc0000400000 */
[----:B------:R-:W4:Y:S01]  /*25d0*/  MUFU.EX2 R41, R41 ;  /* 0x0000002900297308 */ /* 0x000f220000000800 */
[----:B------:R-:W-:Y:S01]  /*25e0*/  FMUL R45, R45, 1.4426950216293334961 ;  /* 0x3fb8aa3b2d2d7820 */ /* 0x000fe20000400000 */
[--C-:B------:R-:W-:Y:S01]  /*25f0*/  FADD R6, R6, -R8.reuse ;  /* 0x8000000806067221 */ /* 0x100fe20000000000 */
[--C-:B------:R-:W-:Y:S01]  /*2600*/  FADD R47, R47, -R8.reuse ;  /* 0x800000082f2f7221 */ /* 0x100fe20000000000 */
[----:B------:R-:W-:-:S04]  /*2610*/  FADD R53, R53, -R8 ;  /* 0x8000000835357221 */ /* 0x000fc80000000000 */
[----:B------:R-:W-:Y:S01]  /*2620*/  MUFU.EX2 R52, R24 ;  /* 0x0000001800347308 */ /* 0x000fe20000000800 */
[----:B------:R-:W-:Y:S01]  /*2630*/  FMUL R50, R50, 1.4426950216293334961 ;  /* 0x3fb8aa3b32327820 */ /* 0x000fe20000400000 */
[----:B------:R-:W-:Y:S01]  /*2640*/  FMUL R51, R51, 1.4426950216293334961 ;  /* 0x3fb8aa3b33337820 */ /* 0x000fe20000400000 */
[----:B------:R-:W-:-:S05]  /*2650*/  FADD R33, R33, -R35 ;  /* 0x8000002321217221 */ /* 0x000fca0000000000 */
[----:B------:R2:W3:Y:S01]  /*2660*/  MUFU.EX2 R121, R29 ;  /* 0x0000001d00797308 */ /* 0x0004e20000000800 */
[----:B------:R-:W-:Y:S01]  /*2670*/  FADD R36, R36, -R35 ;  /* 0x8000002324247221 */ /* 0x000fe20000000000 */
[----:B------:R-:W-:Y:S01]  /*2680*/  FMUL R6, R6, 1.4426950216293334961 ;  /* 0x3fb8aa3b06067820 */ /* 0x000fe20000400000 */
[----:B------:R-:W-:Y:S01]  /*2690*/  FMUL R47, R47, 1.4426950216293334961 ;  /* 0x3fb8aa3b2f2f7820 */ /* 0x000fe20000400000 */
[----:B------:R-:W-:-:S04]  /*26a0*/  FMUL R48, R48, 1.4426950216293334961 ;  /* 0x3fb8aa3b30307820 */ /* 0x000fc80000400000 */
[----:B------:R-:W5:Y:S01]  /*26b0*/  MUFU.EX2 R31, R116 ;  /* 0x00000074001f7308 */ /* 0x000f620000000800 */
[----:B------:R-:W-:Y:S01]  /*26c0*/  FMUL R53, R53, 1.4426950216293334961 ;  /* 0x3fb8aa3b35357820 */ /* 0x000fe20000400000 */
[----:B------:R-:W-:Y:S01]  /*26d0*/  FADD R49, R49, -R8 ;  /* 0x8000000831317221 */ /* 0x000fe20000000000 */
[----:B------:R-:W-:Y:S01]  /*26e0*/  FMUL R32, R33, 1.4426950216293334961 ;  /* 0x3fb8aa3b21207820 */ /* 0x000fe20000400000 */
[----:B--2---:R-:W-:-:S04]  /*26f0*/  FMUL R29, R36, 1.4426950216293334961 ;  /* 0x3fb8aa3b241d7820 */ /* 0x004fc80000400000 */
[----:B------:R-:W2:Y:S01]  /*2700*/  MUFU.EX2 R46, R118 ;  /* 0x00000076002e7308 */ /* 0x000ea20000000800 */
[----:B0-----:R-:W-:Y:S01]  /*2710*/  FADD R33, R10, R43 ;  /* 0x0000002b0a217221 */ /* 0x001fe20000000000 */
[----:B------:R-:W-:-:S06]  /*2720*/  F2FP.SATFINITE.E4M3.F32.PACK_AB_MERGE_C R43, R43, R10, RZ ;  /* 0x0000000a2b2b723e */ /* 0x000fcc00048070ff */
[----:B------:R-:W0:Y:S01]  /*2730*/  MUFU.EX2 R123, R123 ;  /* 0x0000007b007b7308 */ /* 0x000e220000000800 */
[--C-:B------:R-:W-:Y:S01]  /*2740*/  FADD R37, R37, -R35.reuse ;  /* 0x8000002325257221 */ /* 0x100fe20000000000 */
[----:B-1----:R-:W-:Y:S01]  /*2750*/  FADD R36, R27, R42 ;  /* 0x0000002a1b247221 */ /* 0x002fe20000000000 */
[----:B------:R-:W-:Y:S01]  /*2760*/  FADD R44, R44, -R35 ;  /* 0x800000232c2c7221 */ /* 0x000fe20000000000 */
[----:B------:R-:W-:-:S04]  /*2770*/  FMUL R49, R49, 1.4426950216293334961 ;  /* 0x3fb8aa3b31317820 */ /* 0x000fc80000400000 */
[----:B------:R-:W1:Y:S01]  /*2780*/  MUFU.EX2 R40, R40 ;  /* 0x0000002800287308 */ /* 0x000e620000000800 */
[----:B------:R-:W-:Y:S01]  /*2790*/  F2FP.SATFINITE.E4M3.F32.PACK_AB_MERGE_C R42, R42, R27, RZ ;  /* 0x0000001b2a2a723e */ /* 0x000fe200048070ff */
[----:B------:R-:W-:-:S06]  /*27a0*/  FMUL R54, R54, 1.4426950216293334961 ;  /* 0x3fb8aa3b36367820 */ /* 0x000fcc0000400000 */
[----:B------:R-:W1:Y:S01]  /*27b0*/  MUFU.EX2 R28, R28 ;  /* 0x0000001c001c7308 */ /* 0x000e620000000800 */
[----:B------:R-:W-:Y:S01]  /*27c0*/  FMUL R10, R37, 1.4426950216293334961 ;  /* 0x3fb8aa3b250a7820 */ /* 0x000fe20000400000 */
[----:B------:R-:W-:-:S06]  /*27d0*/  FMUL R27, R44, 1.4426950216293334961 ;  /* 0x3fb8aa3b2c1b7820 */ /* 0x000fcc0000400000 */
[----:B------:R-:W1:Y:S08]  /*27e0*/  MUFU.EX2 R45, R45 ;  /* 0x0000002d002d7308 */ /* 0x000e700000000800 */
[----:B------:R-:W1:Y:S08]  /*27f0*/  MUFU.EX2 R25, R120 ;  /* 0x0000007800197308 */ /* 0x000e700000000800 */
[----:B------:R-:W-:Y:S08]  /*2800*/  MUFU.EX2 R50, R50 ;  /* 0x0000003200327308 */ /* 0x000ff00000000800 */
[----:B------:R-:W1:Y:S08]  /*2810*/  MUFU.EX2 R51, R51 ;  /* 0x0000003300337308 */ /* 0x000e700000000800 */
[----:B------:R-:W1:Y:S08]  /*2820*/  MUFU.EX2 R6, R6 ;  /* 0x0000000600067308 */ /* 0x000e700000000800 */
[----:B------:R-:W1:Y:S08]  /*2830*/  MUFU.EX2 R47, R47 ;  /* 0x0000002f002f7308 */ /* 0x000e700000000800 */
[----:B------:R-:W-:Y:S08]  /*2840*/  MUFU.EX2 R48, R48 ;  /* 0x0000003000307308 */ /* 0x000ff00000000800 */
[----:B------:R-:W1:Y:S08]  /*2850*/  MUFU.EX2 R53, R53 ;  /* 0x0000003500357308 */ /* 0x000e700000000800 */
[----:B------:R4:W-:Y:S08]  /*2860*/  MUFU.EX2 R24, R32 ;  /* 0x0000002000187308 */ /* 0x0009f00000000800 */
[----:B------:R-:W1:Y:S01]  /*2870*/  MUFU.EX2 R117, R117 ;  /* 0x0000007500757308 */ /* 0x000e620000000800 */
[----:B----4-:R-:W-:Y:S01]  /*2880*/  F2FP.SATFINITE.E4M3.F32.PACK_AB_MERGE_C R32, R41, R30, R43 ;  /* 0x0000001e2920723e */ /* 0x010fe2000480702b */
[----:B------:R-:W-:Y:S01]  /*2890*/  FADD R41, R30, R41 ;  /* 0x000000291e297221 */ /* 0x000fe20000000000 */
[----:B---3--:R-:W-:Y:S01]  /*28a0*/  F2FP.SATFINITE.E4M3.F32.PACK_AB_MERGE_C R30, R121, R52, R42 ;  /* 0x00000034791e723e */ /* 0x008fe2000480702a */
[----:B------:R-:W-:-:S04]  /*28b0*/  FADD R52, R52, R121 ;  /* 0x0000007934347221 */ /* 0x000fc80000000000 */
[----:B------:R-:W3:Y:S01]  /*28c0*/  MUFU.EX2 R29, R29 ;  /* 0x0000001d001d7308 */ /* 0x000ee20000000800 */
[----:B-----5:R-:W-:Y:S01]  /*28d0*/  FADD R43, R31, R36 ;  /* 0x000000241f2b7221 */ /* 0x020fe20000000000 */
[----:B--2---:R-:W-:Y:S01]  /*28e0*/  F2FP.SATFINITE.E4M3.F32.PACK_AB_MERGE_C R31, R46, R31, RZ ;  /* 0x0000001f2e1f723e */ /* 0x004fe200048070ff */
[----:B0-----:R-:W-:-:S05]  /*28f0*/  FADD R121, R123, R52 ;  /* 0x000000347b797221 */ /* 0x001fca0000000000 */
[----:B------:R-:W-:Y:S08]  /*2900*/  MUFU.EX2 R34, R34 ;  /* 0x0000002200227308 */ /* 0x000ff00000000800 */
[----:B------:R-:W0:Y:S01]  /*2910*/  MUFU.EX2 R119, R54 ;  /* 0x0000003600777308 */ /* 0x000e220000000800 */
[----:B-1----:R-:W-:-:S07]  /*2920*/  FADD R42, R40, R33 ;  /* 0x00000021282a7221 */ /* 0x002fce0000000000 */
[----:B------:R-:W-:Y:S01]  /*2930*/  MUFU.EX2 R38, R38 ;  /* 0x0000002600267308 */ /* 0x000fe20000000800 */
[----:B------:R-:W-:-:S07]  /*2940*/  F2FP.SATFINITE.E4M3.F32.PACK_AB_MERGE_C R123, R28, R123, R31 ;  /* 0x0000007b1c7b723e */ /* 0x000fce000480701f */
[----:B------:R-:W1:Y:S01]  /*2950*/  MUFU.EX2 R49, R49 ;  /* 0x0000003100317308 */ /* 0x000e620000000800 */
[----:B------:R-:W-:Y:S01]  /*2960*/  FADD R121, R28, R121 ;  /* 0x000000791c797221 */ /* 0x000fe20000000000 */
[----:B------:R-:W-:-:S06]  /*2970*/  F2FP.SATFINITE.E4M3.F32.PACK_AB_MERGE_C R40, R45, R40, RZ ;  /* 0x000000282d28723e */ /* 0x000fcc00048070ff */
[----:B------:R-:W-:Y:S01]  /*2980*/  MUFU.EX2 R10, R10 ;  /* 0x0000000a000a7308 */ /* 0x000fe20000000800 */
[----:B------:R-:W-:-:S07]  /*2990*/  F2FP.SATFINITE.E4M3.F32.PACK_AB_MERGE_C R28, R25, R26, RZ ;  /* 0x0000001a191c723e */ /* 0x000fce00048070ff */
[----:B------:R-:W2:Y:S01]  /*29a0*/  MUFU.EX2 R27, R27 ;  /* 0x0000001b001b7308 */ /* 0x000ea20000000800 */
[----:B------:R-:W-:Y:S01]  /*29b0*/  F2FP.SATFINITE.E4M3.F32.PACK_AB_MERGE_C R31, R51, R50, RZ ;  /* 0x00000032331f723e */ /* 0x000fe200048070ff */
[----:B------:R-:W-:Y:S01]  /*29c0*/  STS.U8 [R88+UR7+0x2000], R3 ;  /* 0x0020000358007988 */ /* 0x000fe20008000007 */
[----:B------:R-:W-:Y:S01]  /*29d0*/  FADD R36, R6, R41 ;  /* 0x0000002906247221 */ /* 0x000fe20000000000 */
[----:B------:R-:W-:Y:S02]  /*29e0*/  F2FP.SATFINITE.E4M3.F32.PACK_AB_MERGE_C R37, R47, R6, R40 ;  /* 0x000000062f25723e */ /* 0x000fe40004807028 */
[----:B------:R-:W-:Y:S01]  /*29f0*/  STS.U8 [R88+UR7+0x2100], R7 ;  /* 0x0021000758007988 */ /* 0x000fe20008000007 */
[----:B------:R-:W-:-:S03]  /*2a00*/  F2FP.SATFINITE.E4M3.F32.PACK_AB_MERGE_C R125, R53, R48, R28 ;  /* 0x00000030357d723e */ /* 0x000fc6000480701c */
[----:B------:R-:W-:Y:S01]  /*2a10*/  STS.U8 [R88+UR7+0x2200], R9 ;  /* 0x0022000958007988 */ /* 0x000fe20008000007 */
[----:B------:R-:W-:-:S03]  /*2a20*/  F2FP.SATFINITE.E4M3.F32.PACK_AB_MERGE_C R6, R117, R2, RZ ;  /* 0x000000027506723e */ /* 0x000fc600048070ff */
[----:B------:R-:W-:Y:S01]  /*2a30*/  STS.U8 [R88+UR7+0x2300], R55 ;  /* 0x0023003758007988 */ /* 0x000fe20008000007 */
[----:B---3--:R-:W-:Y:S01]  /*2a40*/  F2FP.SATFINITE.E4M3.F32.PACK_AB_MERGE_C R28, R29, R24, R31 ;  /* 0x000000181d1c723e */ /* 0x008fe2000480701f */
[----:B------:R-:W-:Y:S01]  /*2a50*/  FADD R24, R24, R121 ;  /* 0x0000007918187221 */ /* 0x000fe20000000000 */
[----:B------:R3:W-:Y:S06]  /*2a60*/  MEMBAR.ALL.CTA ;  /* 0x0000000000007992 */ /* 0x0007ec0000008000 */
[----:B---3--:R-:W3:Y:S01]  /*2a70*/  FENCE.VIEW.ASYNC.S ;  /* 0x00000000000073c6 */ /* 0x008ee20000000000 */
[----:B0-----:R-:W-:Y:S01]  /*2a80*/  F2FP.SATFINITE.E4M3.F32.PACK_AB_MERGE_C R33, R119, R34, RZ ;  /* 0x000000227721723e */ /* 0x001fe200048070ff */
[----:B------:R-:W-:Y:S01]  /*2a90*/  FADD R45, R45, R42 ;  /* 0x0000002a2d2d7221 */ /* 0x000fe20000000000 */
[----:B-1----:R-:W-:Y:S01]  /*2aa0*/  F2FP.SATFINITE.E4M3.F32.PACK_AB_MERGE_C R6, R49, R38, R6 ;  /* 0x000000263106723e */ /* 0x002fe20004807006 */
[----:B------:R-:W-:Y:S01]  /*2ab0*/  FADD R29, R29, R24 ;  /* 0x000000181d1d7221 */ /* 0x000fe20000000000 */
[----:B------:R-:W-:Y:S01]  /*2ac0*/  FADD R47, R47, R36 ;  /* 0x000000242f2f7221 */ /* 0x000fe20000000000 */
[----:B------:R-:W-:Y:S01]  /*2ad0*/  FADD R4, -R39, R4 ;  /* 0x0000000427047221 */ /* 0x000fe20000000100 */
[----:B--2---:R-:W-:Y:S01]  /*2ae0*/  F2FP.SATFINITE.E4M3.F32.PACK_AB_MERGE_C R36, R27, R10, R33 ;  /* 0x0000000a1b24723e */ /* 0x004fe20004807021 */
[----:B------:R-:W-:Y:S01]  /*2af0*/  FADD R2, R2, R45 ;  /* 0x0000002d02027221 */ /* 0x000fe20000000000 */
[----:B------:R-:W-:Y:S01]  /*2b00*/  SEL R33, R6, R125, !P6 ;  /* 0x0000007d06217207 */ /* 0x000fe20007000000 */
[----:B------:R-:W-:Y:S01]  /*2b10*/  FADD R24, R10, R29 ;  /* 0x0000001d0a187221 */ /* 0x000fe20000000000 */
[----:B------:R-:W-:Y:S01]  /*2b20*/  SEL R6, R125, R6, !P6 ;  /* 0x000000067d067207 */ /* 0x000fe20007000000 */
[----:B------:R-:W-:Y:S01]  /*2b30*/  FMUL R29, R4, 1.4426950216293334961 ;  /* 0x3fb8aa3b041d7820 */ /* 0x000fe20000400000 */
[----:B------:R-:W-:Y:S01]  /*2b40*/  SEL R41, R32, R37, !P6 ;  /* 0x0000002520297207 */ /* 0x000fe20007000000 */
[----:B------:R-:W-:Y:S01]  /*2b50*/  FADD R4, -R8, R91 ;  /* 0x0000005b08047221 */ /* 0x000fe20000000100 */
[----:B------:R-:W-:Y:S01]  /*2b60*/  SEL R31, R30, R123, !P6 ;  /* 0x0000007b1e1f7207 */ /* 0x000fe20007000000 */
[----:B------:R-:W-:Y:S01]  /*2b70*/  FADD R43, R46, R43 ;  /* 0x0000002b2e2b7221 */ /* 0x000fe20000000000 */
[----:B------:R-:W-:Y:S01]  /*2b80*/  SEL R32, R37, R32, !P6 ;  /* 0x0000002025207207 */ /* 0x000fe20007000000 */
[----:B------:R-:W-:Y:S01]  /*2b90*/  FADD R38, R38, R47 ;  /* 0x0000002f26267221 */ /* 0x000fe20000000000 */
[----:B------:R-:W-:Y:S01]  /*2ba0*/  SEL R30, R123, R30, !P6 ;  /* 0x0000001e7b1e7207 */ /* 0x000fe20007000000 */
[----:B------:R-:W-:Y:S01]  /*2bb0*/  FADD R117, R117, R2 ;  /* 0x0000000275757221 */ /* 0x000fe20000000000 */
[----:B------:R-:W-:Y:S01]  /*2bc0*/  SEL R37, R28, R36, !P6 ;  /* 0x000000241c257207 */ /* 0x000fe20007000000 */
[----:B---3--:R0:W-:Y:S01]  /*2bd0*/  SHFL.IDX PT, R45, R6, R19, 0x1f ;  /* 0x00001f13062d7589 */ /* 0x0081e200000e0000 */
[----:B------:R-:W-:Y:S01]  /*2be0*/  SEL R28, R36, R28, !P6 ;  /* 0x0000001c241c7207 */ /* 0x000fe20007000000 */
[----:B------:R-:W-:Y:S01]  /*2bf0*/  FADD R10, -R11, R115 ;  /* 0x000000730b0a7221 */ /* 0x000fe20000000100 */
[----:B------:R-:W-:Y:S01]  /*2c00*/  FADD R50, R50, R43 ;  /* 0x0000002b32327221 */ /* 0x000fe20000000000 */
[----:B------:R-:W-:Y:S01]  /*2c10*/  FADD R2, R26, R117 ;  /* 0x000000751a027221 */ /* 0x000fe20000000000 */
[----:B------:R-:W-:Y:S01]  /*2c20*/  FADD R49, R49, R38 ;  /* 0x0000002631317221 */ /* 0x000fe20000000000 */
[----:B------:R1:W-:Y:S01]  /*2c30*/  SHFL.IDX PT, R26, R41, R106, 0x1f ;  /* 0x00001f6a291a7589 */ /* 0x0003e200000e0000 */
[----:B0-----:R-:W-:Y:S01]  /*2c40*/  FMUL R6, R4, 1.4426950216293334961 ;  /* 0x3fb8aa3b04067820 */ /* 0x001fe20000400000 */
[----:B------:R-:W-:-:S02]  /*2c50*/  FADD R4, -R35, R114 ;  /* 0x0000007223047221 */ /* 0x000fc40000000100 */
[----:B------:R0:W2:Y:S01]  /*2c60*/  SHFL.IDX PT, R43, R32, R19, 0x1f ;  /* 0x00001f13202b7589 */ /* 0x0000a200000e0000 */
[----:B------:R-:W-:-:S03]  /*2c70*/  FMUL R10, R10, 1.4426950216293334961 ;  /* 0x3fb8aa3b0a0a7820 */ /* 0x000fc60000400000 */
[----:B------:R-:W-:Y:S01]  /*2c80*/  SHFL.IDX PT, R31, R31, R106, 0x1f ;  /* 0x00001f6a1f1f7589 */ /* 0x000fe200000e0000 */
[----:B------:R-:W-:-:S03]  /*2c90*/  FMUL R4, R4, 1.4426950216293334961 ;  /* 0x3fb8aa3b04047820 */ /* 0x000fc60000400000 */
[----:B------:R-:W3:Y:S04]  /*2ca0*/  SHFL.IDX PT, R30, R30, R19, 0x1f ;  /* 0x00001f131e1e7589 */ /* 0x000ee800000e0000 */
[----:B------:R4:W5:Y:S04]  /*2cb0*/  SHFL.IDX PT, R36, R33, R106, 0x1f ;  /* 0x00001f6a21247589 */ /* 0x00096800000e0000 */
[----:B------:R-:W-:Y:S04]  /*2cc0*/  SHFL.IDX PT, R37, R37, R106, 0x1f ;  /* 0x00001f6a25257589 */ /* 0x000fe800000e0000 */
[----:B------:R3:W5:Y:S01]  /*2cd0*/  SHFL.IDX PT, R38, R28, R19, 0x1f ;  /* 0x00001f131c267589 */ /* 0x00076200000e0000 */
[----:B-1----:R-:W1:Y:S08]  /*2ce0*/  MUFU.EX2 R41, R10 ;  /* 0x0000000a00297308 */ /* 0x002e700000000800 */
[----:B0-----:R-:W0:Y:S08]  /*2cf0*/  MUFU.EX2 R32, R29 ;  /* 0x0000001d00207308 */ /* 0x001e300000000800 */
[----:B----4-:R-:W4:Y:S08]  /*2d00*/  MUFU.EX2 R33, R6 ;  /* 0x0000000600217308 */ /* 0x010f300000000800 */
[----:B------:R-:W2:Y:S01]  /*2d10*/  MUFU.EX2 R3, R4 ;  /* 0x0000000400037308 */ /* 0x000ea20000000800 */
[----:B------:R-:W-:-:S04]  /*2d20*/  FADD R51, R51, R50 ;  /* 0x0000003233337221 */ /* 0x000fc80000000000 */
[----:B------:R-:W-:Y:S01]  /*2d30*/  FADD R34, R34, R51 ;  /* 0x0000003322227221 */ /* 0x000fe20000000000 */
[----:B------:R-:W-:Y:S01]  /*2d40*/  FADD R48, R48, R49 ;  /* 0x0000003130307221 */ /* 0x000fe20000000000 */
[----:B------:R-:W-:Y:S01]  /*2d50*/  FADD R2, R25, R2 ;  /* 0x0000000219027221 */ /* 0x000fe20000000000 */
[-C--:B-1----:R-:W-:Y:S01]  /*2d60*/  FMUL R74, R74, R41.reuse ;  /* 0x000000294a4a7220 */ /* 0x082fe20000400000 */
[----:B------:R-:W-:Y:S01]  /*2d70*/  FADD R119, R119, R34 ;  /* 0x0000002277777221 */ /* 0x000fe20000000000 */
[----:B------:R-:W-:Y:S01]  /*2d80*/  FADD R34, R27, R24 ;  /* 0x000000181b227221 */ /* 0x000fe20000000000 */
[-C--:B------:R-:W-:Y:S01]  /*2d90*/  FMUL R75, R75, R41.reuse ;  /* 0x000000294b4b7220 */ /* 0x080fe20000400000 */
[-C--:B------:R-:W-:Y:S01]  /*2da0*/  FMUL R78, R78, R41.reuse ;  /* 0x000000294e4e7220 */ /* 0x080fe20000400000 */
[-C--:B------:R-:W-:Y:S01]  /*2db0*/  FMUL R79, R79, R41.reuse ;  /* 0x000000294f4f7220 */ /* 0x080fe20000400000 */
[-C--:B------:R-:W-:Y:S01]  /*2dc0*/  FMUL R82, R82, R41.reuse ;  /* 0x0000002952527220 */ /* 0x080fe20000400000 */
[-C--:B------:R-:W-:Y:S01]  /*2dd0*/  FMUL R83, R83, R41.reuse ;  /* 0x0000002953537220 */ /* 0x080fe20000400000 */
[-C--:B------:R-:W-:Y:S01]  /*2de0*/  FMUL R86, R86, R41.reuse ;  /* 0x0000002956567220 */ /* 0x080fe20000400000 */
[----:B------:R-:W-:Y:S01]  /*2df0*/  FMUL R87, R87, R41 ;  /* 0x0000002957577220 */ /* 0x000fe20000400000 */
[-C--:B0-----:R-:W-:Y:S01]  /*2e00*/  FMUL R58, R58, R32.reuse ;  /* 0x000000203a3a7220 */ /* 0x081fe20000400000 */
[-C--:B------:R-:W-:Y:S01]  /*2e10*/  FMUL R59, R59, R32.reuse ;  /* 0x000000203b3b7220 */ /* 0x080fe20000400000 */
[-C--:B------:R-:W-:Y:S01]  /*2e20*/  FMUL R62, R62, R32.reuse ;  /* 0x000000203e3e7220 */ /* 0x080fe20000400000 */
[-C--:B------:R-:W-:Y:S01]  /*2e30*/  FMUL R63, R63, R32.reuse ;  /* 0x000000203f3f7220 */ /* 0x080fe20000400000 */
[-C--:B------:R-:W-:Y:S01]  /*2e40*/  FMUL R66, R66, R32.reuse ;  /* 0x0000002042427220 */ /* 0x080fe20000400000 */
[-C--:B------:R-:W-:Y:S01]  /*2e50*/  FMUL R67, R67, R32.reuse ;  /* 0x0000002043437220 */ /* 0x080fe20000400000 */
[-C--:B------:R-:W-:Y:S01]  /*2e60*/  FMUL R70, R70, R32.reuse ;  /* 0x0000002046467220 */ /* 0x080fe20000400000 */
[-C--:B----4-:R-:W-:Y:S01]  /*2e70*/  FMUL R72, R72, R33.reuse ;  /* 0x0000002148487220 */ /* 0x090fe20000400000 */
[-C--:B------:R-:W-:Y:S01]  /*2e80*/  FMUL R73, R73, R33.reuse ;  /* 0x0000002149497220 */ /* 0x080fe20000400000 */
[-C--:B------:R-:W-:Y:S01]  /*2e90*/  FMUL R76, R76, R33.reuse ;  /* 0x000000214c4c7220 */ /* 0x080fe20000400000 */
[-C--:B------:R-:W-:Y:S01]  /*2ea0*/  FMUL R77, R77, R33.reuse ;  /* 0x000000214d4d7220 */ /* 0x080fe20000400000 */
[-C--:B------:R-:W-:Y:S01]  /*2eb0*/  FMUL R80, R80, R33.reuse ;  /* 0x0000002150507220 */ /* 0x080fe20000400000 */
[-C--:B------:R-:W-:Y:S01]  /*2ec0*/  FMUL R81, R81, R33.reuse ;  /* 0x0000002151517220 */ /* 0x080fe20000400000 */
[-C--:B------:R-:W-:Y:S01]  /*2ed0*/  FMUL R84, R84, R33.reuse ;  /* 0x0000002154547220 */ /* 0x080fe20000400000 */
[----:B------:R-:W-:Y:S01]  /*2ee0*/  FMUL R85, R85, R33 ;  /* 0x0000002155557220 */ /* 0x000fe20000400000 */
[-C--:B--2---:R-:W-:Y:S01]  /*2ef0*/  FMUL R56, R56, R3.reuse ;  /* 0x0000000338387220 */ /* 0x084fe20000400000 */
[-C--:B------:R-:W-:Y:S01]  /*2f00*/  FMUL R57, R57, R3.reuse ;  /* 0x0000000339397220 */ /* 0x080fe20000400000 */
[-C--:B------:R-:W-:Y:S01]  /*2f10*/  FMUL R60, R60, R3.reuse ;  /* 0x000000033c3c7220 */ /* 0x080fe20000400000 */
[-C--:B------:R-:W-:Y:S01]  /*2f20*/  FMUL R61, R61, R3.reuse ;  /* 0x000000033d3d7220 */ /* 0x080fe20000400000 */
[-C--:B------:R-:W-:Y:S01]  /*2f30*/  FMUL R64, R64, R3.reuse ;  /* 0x0000000340407220 */ /* 0x080fe20000400000 */
[-C--:B------:R-:W-:Y:S01]  /*2f40*/  FMUL R65, R65, R3.reuse ;  /* 0x0000000341417220 */ /* 0x080fe20000400000 */
[-C--:B------:R-:W-:Y:S01]  /*2f50*/  FMUL R68, R68, R3.reuse ;  /* 0x0000000344447220 */ /* 0x080fe20000400000 */
[----:B------:R-:W-:Y:S01]  /*2f60*/  FMUL R69, R69, R3 ;  /* 0x0000000345457220 */ /* 0x000fe20000400000 */
[----:B------:R-:W-:Y:S01]  /*2f70*/  FMUL R71, R71, R32 ;  /* 0x0000002047477220 */ /* 0x000fe20000400000 */
[----:B------:R-:W-:-:S02]  /*2f80*/  PRMT R24, R26, R90, R43 ;  /* 0x0000005a1a187216 */ /* 0x000fc4000000002b */
[-C--:B------:R-:W-:Y:S02]  /*2f90*/  PRMT R25, R26, R89.reuse, R43 ;  /* 0x000000591a197216 */ /* 0x080fe4000000002b */
[CCC-:B---3--:R-:W-:Y:S02]  /*2fa0*/  PRMT R28, R31.reuse, R90.reuse, R30.reuse ;  /* 0x0000005a1f1c7216 */ /* 0x1c8fe4000000001e */
[-C--:B------:R-:W-:Y:S01]  /*2fb0*/  PRMT R29, R31, R89.reuse, R30 ;  /* 0x000000591f1d7216 */ /* 0x080fe2000000001e */
[----:B------:R-:W-:Y:S01]  /*2fc0*/  FADD R48, R53, R48 ;  /* 0x0000003035307221 */ /* 0x000fe20000000000 */
[CCC-:B-----5:R-:W-:Y:S02]  /*2fd0*/  PRMT R26, R36.reuse, R90.reuse, R45.reuse ;  /* 0x0000005a241a7216 */ /* 0x1e0fe4000000002d */
[----:B------:R-:W-:Y:S02]  /*2fe0*/  PRMT R27, R36, R89, R45 ;  /* 0x00000059241b7216 */ /* 0x000fe4000000002d */
[----:B------:R-:W-:-:S02]  /*2ff0*/  PRMT R30, R37, R90, R38 ;  /* 0x0000005a251e7216 */ /* 0x000fc40000000026 */
[----:B------:R-:W-:Y:S01]  /*3000*/  PRMT R31, R37, R89, R38 ;  /* 0x00000059251f7216 */ /* 0x000fe20000000026 */
[----:B------:R-:W-:Y:S06]  /*3010*/  BAR.SYNC.DEFER_BLOCKING 0x0 ;  /* 0x0000000000007b1d */ /* 0x000fec0000010000 */
[----:B------:R-:W0:Y:S04]  /*3020*/  SHFL.BFLY PT, R9, R2, 0x2, 0x1f ;  /* 0x0c401f0002097f89 */ /* 0x000e2800000e0000 */
[----:B------:R-:W1:Y:S04]  /*3030*/  SHFL.BFLY PT, R7, R48, 0x2, 0x1f ;  /* 0x0c401f0030077f89 */ /* 0x000e6800000e0000 */
[----:B------:R-:W2:Y:S04]  /*3040*/  SHFL.BFLY PT, R37, R34, 0x2, 0x1f ;  /* 0x0c401f0022257f89 */ /* 0x000ea800000e0000 */
[----:B------:R-:W3:Y:S01]  /*3050*/  SHFL.BFLY PT, R4, R119, 0x2, 0x1f ;  /* 0x0c401f0077047f89 */ /* 0x000ee200000e0000 */
[----:B------:R-:W-:-:S06]  /*3060*/  WARPGROUP.ARRIVE ;  /* 0x00000000000079c5 */ /* 0x000fcc0000000000 */
[----:B------:R-:W-:Y:S03]  /*3070*/  QGMMA.64x32x32.F32.E4M3.E4M3 R72, R24, gdesc[UR8], R72 ;  /* 0x0060000818487df3 */ /* 0x000fe60008700848 */
[----:B------:R-:W-:Y:S01]  /*3080*/  QGMMA.64x32x32.F32.E4M3.E4M3 R56, R28, gdesc[UR8], R56, gsb0 ;  /* 0x006000081c387df3 */ /* 0x000fe20008000838 */
[----:B0-----:R-:W-:Y:S01]  /*3090*/  FADD R9, R2, R9 ;  /* 0x0000000902097221 */ /* 0x001fe20000000000 */
[----:B-1----:R-:W-:Y:S01]  /*30a0*/  FADD R7, R48, R7 ;  /* 0x0000000730077221 */ /* 0x002fe20000000000 */
[----:B------:R-:W-:Y:S01]  /*30b0*/  UIADD3 UR5, UP0, UR5, 0x20, URZ ;  /* 0x0000002005057890 */ /* 0x000fe2000ff1e03f */
[----:B--2---:R-:W-:Y:S01]  /*30c0*/  FADD R37, R34, R37 ;  /* 0x0000002522257221 */ /* 0x004fe20000000000 */
[----:B---3--:R-:W-:Y:S02]  /*30d0*/  FADD R119, R119, R4 ;  /* 0x0000000477777221 */ /* 0x008fe40000000000 */
[----:B------:R-:W0:Y:S01]  /*30e0*/  SHFL.BFLY PT, R2, R7, 0x1, 0x1f ;  /* 0x0c201f0007027f89 */ /* 0x000e2200000e0000 */
[----:B------:R-:W-:-:S03]  /*30f0*/  UIADD3.X UR6, URZ, UR6, URZ, UP0, !UPT ;  /* 0x000000063f067290 */ /* 0x000fc600087fe43f */
[----:B------:R-:W1:Y:S04]  /*3100*/  SHFL.BFLY PT, R4, R9, 0x1, 0x1f ;  /* 0x0c201f0009047f89 */ /* 0x000e6800000e0000 */
[----:B------:R-:W2:Y:S04]  /*3110*/  SHFL.BFLY PT, R6, R37, 0x1, 0x1f ;  /* 0x0c201f0025067f89 */ /* 0x000ea800000e0000 */
[----:B------:R-:W3:Y:S01]  /*3120*/  SHFL.BFLY PT, R10, R119, 0x1, 0x1f ;  /* 0x0c201f00770a7f89 */ /* 0x000ee200000e0000 */
[----:B------:R-:W-:Y:S01]  /*3130*/  IMAD.U32 R34, RZ, RZ, UR6 ;  /* 0x00000006ff227e24 */ /* 0x000fe2000f8e00ff */
[----:B------:R-:W-:-:S04]  /*3140*/  ISETP.LE.U32.AND P0, PT, R16, UR5, PT ;  /* 0x0000000510007c0c */ /* 0x000fc8000bf03070 */
[----:B------:R-:W-:Y:S01]  /*3150*/  ISETP.GE.U32.AND.EX P0, PT, R34, RZ, PT, P0 ;  /* 0x000000ff2200720c */ /* 0x000fe20003f06100 */
[----:B------:R-:W-:Y:S01]  /*3160*/  ULEA UR4, UR19, UR4, 0x5 ;  /* 0x0000000413047291 */ /* 0x000fe2000f8e283f */
[----:B0-----:R-:W-:Y:S01]  /*3170*/  FADD R2, R7, R2 ;  /* 0x0000000207027221 */ /* 0x001fe20000000000 */
[----:B-1----:R-:W-:Y:S01]  /*3180*/  FADD R4, R9, R4 ;  /* 0x0000000409047221 */ /* 0x002fe20000000000 */
[----:B--2---:R-:W-:-:S03]  /*3190*/  FADD R6, R37, R6 ;  /* 0x0000000625067221 */ /* 0x004fc60000000000 */
[----:B------:R-:W-:Y:S01]  /*31a0*/  FFMA R108, R41, R108, R4 ;  /* 0x0000006c296c7223 */ /* 0x000fe20000000004 */
[----:B---3--:R-:W-:Y:S01]  /*31b0*/  FADD R7, R119, R10 ;  /* 0x0000000a77077221 */ /* 0x008fe20000000000 */
[----:B------:R-:W-:Y:S02]  /*31c0*/  WARPGROUP.DEPBAR.LE gsb0, 0x0 ;  /* 0x00008000000079c5 */ /* 0x000fe40000010000 */
[----:B------:R-:W-:Y:S01]  /*31d0*/  FFMA R110, R33, R110, R2 ;  /* 0x0000006e216e7223 */ /* 0x000fe20000000002 */
[----:B------:R-:W-:Y:S01]  /*31e0*/  FFMA R112, R3, R112, R6 ;  /* 0x0000007003707223 */ /* 0x000fe20000000006 */
[----:B------:R-:W-:Y:S01]  /*31f0*/  FFMA R113, R32, R113, R7 ;  /* 0x0000007120717223 */ /* 0x000fe20000000007 */
[----:B------:R-:W-:Y:S02]  /*3200*/  IMAD R20, R5, 0x20, R20 ;  /* 0x0000002005147824 */ /* 0x000fe400078e0214 */
[----:B------:R-:W-:Y:S02]  /*3210*/  IMAD.MOV.U32 R4, RZ, RZ, R39 ;  /* 0x000000ffff047224 */ /* 0x000fe400078e0027 */
[----:B------:R-:W-:-:S02]  /*3220*/  IMAD.MOV.U32 R114, RZ, RZ, R35 ;  /* 0x000000ffff727224 */ /* 0x000fc400078e0023 */
[----:B------:R-:W-:Y:S02]  /*3230*/  IMAD.MOV.U32 R115, RZ, RZ, R11 ;  /* 0x000000ffff737224 */ /* 0x000fe400078e000b */
[----:B------:R-:W-:Y:S01]  /*3240*/  IMAD.MOV.U32 R91, RZ, RZ, R8 ;  /* 0x000000ffff5b7224 */ /* 0x000fe200078e0008 */
[----:B------:R-:W-:Y:S06]  /*3250*/  @!P0 BRA `(.L_x_1) ;  /* 0xffffffe0005c8947 */ /* 0x000fec000383ffff */
.L_x_0:
[----:B------:R-:W-:Y:S01]  /*3260*/  FMUL R2, R71, 0.25 ;  /* 0x3e80000047027820 */ /* 0x000fe20000400000 */
[----:B------:R-:W-:Y:S01]  /*3270*/  FSETP.GT.AND P3, PT, |R113|, 8.50705917302346158658e+37, PT ;  /* 0x7e8000007100780b */ /* 0x000fe20003f64200 */
[----:B------:R-:W-:Y:S01]  /*3280*/  FMUL R3, R70, 0.25 ;  /* 0x3e80000046037820 */ /* 0x000fe20000400000 */
[----:B------:R-:W-:Y:S01]  /*3290*/  IADD3 R9, R14, UR7, R15 ;  /* 0x000000070e097c10 */ /* 0x000fe2000fffe00f */
[----:B------:R-:W-:Y:S01]  /*32a0*/  FMUL R5, R58, 0.25 ;  /* 0x3e8000003a057820 */ /* 0x000fe20000400000 */
[----:B------:R-:W-:Y:S01]  /*32b0*/  LOP3.LUT R4, R18, 0xe0, RZ, 0xc0, !PT ;  /* 0x000000e012047812 */ /* 0x000fe200078ec0ff */
[----:B------:R-:W-:Y:S01]  /*32c0*/  FMUL R7, R78, 0.25 ;  /* 0x3e8000004e077820 */ /* 0x000fe20000400000 */
[----:B------:R-:W-:Y:S01]  /*32d0*/  FSEL R71, R2, R71, P3 ;  /* 0x0000004702477208 */ /* 0x000fe20001800000 */
[----:B------:R-:W-:Y:S01]  /*32e0*/  FMUL R2, R63, 0.25 ;  /* 0x3e8000003f027820 */ /* 0x000fe20000400000 */
[----:B------:R-:W-:Y:S01]  /*32f0*/  FSEL R70, R3, R70, P3 ;  /* 0x0000004603467208 */ /* 0x000fe20001800000 */
[----:B------:R-:W-:-:S02]  /*3300*/  IMAD R9, R4, 0x8, R9 ;  /* 0x0000000804097824 */ /* 0x000fc400078e0209 */
[----:B------:R-:W-:Y:S01]  /*3310*/  FMUL R3, R62, 0.25 ;  /* 0x3e8000003e037820 */ /* 0x000fe20000400000 */
[----:B------:R-:W-:Y:S01]  /*3320*/  FMUL R4, R59, 0.25 ;  /* 0x3e8000003b047820 */ /* 0x000fe20000400000 */
[----:B------:R-:W-:Y:S01]  /*3330*/  FSEL R63, R2, R63, P3 ;  /* 0x0000003f023f7208 */ /* 0x000fe20001800000 */
[----:B------:R-:W-:Y:S01]  /*3340*/  FMUL R2, R69, 0.25 ;  /* 0x3e80000045027820 */ /* 0x000fe20000400000 */
[----:B------:R-:W-:Y:S01]  /*3350*/  FSETP.GT.AND P1, PT, |R112|, 8.50705917302346158658e+37, PT ;  /* 0x7e8000007000780b */ /* 0x000fe20003f24200 */
[----:B------:R-:W-:Y:S01]  /*3360*/  FMUL R20, R67, 0.25 ;  /* 0x3e80000043147820 */ /* 0x000fe20000400000 */
[----:B------:R-:W-:Y:S01]  /*3370*/  FSEL R62, R3, R62, P3 ;  /* 0x0000003e033e7208 */ /* 0x000fe20001800000 */
        /* <DEDUP_REMOVED lines=34> */
[C---:B------:R-:W-:Y:S01]  /*35a0*/  FMUL R2, R110.reuse, 8388608 ;  /* 0x4b0000006e027820 */ /* 0x040fe20000400000 */
[----:B------:R-:W-:Y:S01]  /*35b0*/  SHF.R.U32.HI R0, RZ, 0x1, R18 ;  /* 0x00000001ff007819 */ /* 0x000fe20000011612 */
[----:B------:R-:W-:Y:S01]  /*35c0*/  FMUL R22, R65, 0.25 ;  /* 0x3e80000041167820 */ /* 0x000fe20000400000 */
[----:B------:R-:W-:Y:S01]  /*35d0*/  FSETP.GEU.AND P5, PT, R110, 1.175494350822287508e-38, PT ;  /* 0x008000006e00780b */ /* 0x000fe20003fae000 */
[----:B------:R-:W-:Y:S01]  /*35e0*/  FMUL R23, R64, 0.25 ;  /* 0x3e80000040177820 */ /* 0x000fe20000400000 */
[----:B------:R-:W-:Y:S01]  /*35f0*/  IADD3 R13, R12, UR7, R13 ;  /* 0x000000070c0d7c10 */ /* 0x000fe2000fffe00d */
[----:B------:R-:W-:Y:S01]  /*3600*/  FMUL R12, R112, 8388608 ;  /* 0x4b000000700c7820 */ /* 0x000fe20000400000 */
[----:B------:R-:W-:Y:S01]  /*3610*/  FSEL R29, R5, R56, P1 ;  /* 0x00000038051d7208 */ /* 0x000fe20000800000 */
[----:B------:R-:W-:Y:S01]  /*3620*/  FMUL R5, R82, 0.25 ;  /* 0x3e80000052057820 */ /* 0x000fe20000400000 */
[----:B------:R-:W-:Y:S01]  /*3630*/  FSEL R43, R3, R80, P2 ;  /* 0x00000050032b7208 */ /* 0x000fe20001000000 */
[----:B------:R-:W-:Y:S01]  /*3640*/  FMUL R3, R108, 8388608 ;  /* 0x4b0000006c037820 */ /* 0x000fe20000400000 */
[----:B------:R-:W-:Y:S01]  /*3650*/  LOP3.LUT R0, R0, 0x4, RZ, 0xc0, !PT ;  /* 0x0000000400007812 */ /* 0x000fe200078ec0ff */
[----:B------:R-:W-:Y:S01]  /*3660*/  BAR.SYNC.DEFER_BLOCKING 0x0 ;  /* 0x0000000000007b1d */ /* 0x000fe20000010000 */
[----:B------:R-:W-:Y:S01]  /*3670*/  FSEL R73, R4, R73, P2 ;  /* 0x0000004904497208 */ /* 0x000fe20001000000 */
[----:B------:R-:W-:Y:S01]  /*3680*/  FMUL R4, R113, 8388608 ;  /* 0x4b00000071047820 */ /* 0x000fe20000400000 */
[----:B------:R-:W-:Y:S01]  /*3690*/  FSETP.GEU.AND P6, PT, R108, 1.175494350822287508e-38, PT ;  /* 0x008000006c00780b */ /* 0x000fe20003fce000 */
[----:B------:R-:W-:Y:S01]  /*36a0*/  IMAD.IADD R0, R0, 0x1, R13 ;  /* 0x0000000100007824 */ /* 0x000fe200078e020d */
[----:B------:R-:W-:Y:S01]  /*36b0*/  FSETP.GEU.AND P4, PT, R112, 1.175494350822287508e-38, PT ;  /* 0x008000007000780b */ /* 0x000fe20003f8e000 */
[----:B------:R-:W-:Y:S01]  /*36c0*/  ULDC.64 UR4, c[0x0][0x270] ;  /* 0x00009c0000047ab9 */ /* 0x000fe20000000a00 */
[----:B------:R-:W-:Y:S01]  /*36d0*/  FSEL R2, R2, R110, !P5 ;  /* 0x0000006e02027208 */ /* 0x000fe20006800000 */
[----:B------:R-:W-:Y:S01]  /*36e0*/  UIMAD UR4, UR16, UR4, URZ ;  /* 0x00000004100472a4 */ /* 0x000fe2000f8e023f */
[----:B------:R-:W-:-:S02]  /*36f0*/  FSEL R14, RZ, -23, P5 ;  /* 0xc1b80000ff0e7808 */ /* 0x000fc40002800000 */
[----:B------:R-:W-:Y:S02]  /*3700*/  FSETP.GEU.AND P5, PT, R113, 1.175494350822287508e-38, PT ;  /* 0x008000007100780b */ /* 0x000fe40003fae000 */
[----:B------:R-:W-:Y:S01]  /*3710*/  FSEL R45, R7, R78, P0 ;  /* 0x0000004e072d7208 */ /* 0x000fe20000000000 */
[----:B------:R-:W-:Y:S01]  /*3720*/  FMUL R7, R72, 0.25 ;  /* 0x3e80000048077820 */ /* 0x000fe20000400000 */
[----:B------:R-:W-:Y:S01]  /*3730*/  FSEL R41, R5, R82, P0 ;  /* 0x0000005205297208 */ /* 0x000fe20000000000 */
[----:B------:R-:W-:Y:S01]  /*3740*/  FMUL R5, R74, 0.25 ;  /* 0x3e8000004a057820 */ /* 0x000fe20000400000 */
[----:B------:R-:W-:Y:S02]  /*3750*/  FSEL R3, R3, R108, !P6 ;  /* 0x0000006c03037208 */ /* 0x000fe40007000000 */
[----:B------:R-:W-:Y:S02]  /*3760*/  FSEL R12, R12, R112, !P4 ;  /* 0x000000700c0c7208 */ /* 0x000fe40006000000 */
[----:B------:R-:W-:-:S02]  /*3770*/  FSEL R15, RZ, -23, P6 ;  /* 0xc1b80000ff0f7808 */ /* 0x000fc40003000000 */
[----:B------:R-:W-:Y:S01]  /*3780*/  FSEL R13, R4, R113, !P5 ;  /* 0x00000071040d7208 */ /* 0x000fe20006800000 */
[----:B------:R-:W-:Y:S01]  /*3790*/  VIADD R4, R2, 0xc0cafb0d ;  /* 0xc0cafb0d02047836 */ /* 0x000fe20000000000 */
[C---:B------:R-:W-:Y:S01]  /*37a0*/  FSETP.GEU.AND P6, PT, |R113|.reuse, 1.175494350822287508e-38, PT ;  /* 0x008000007100780b */ /* 0x040fe20003fce200 */
[----:B------:R-:W-:Y:S01]  /*37b0*/  @P3 FMUL R113, R113, 0.25 ;  /* 0x3e80000071713820 */ /* 0x000fe20000400000 */
[----:B------:R-:W-:Y:S01]  /*37c0*/  FSEL R16, RZ, -23, P4 ;  /* 0xc1b80000ff107808 */ /* 0x000fe20002000000 */
[----:B------:R-:W-:Y:S01]  /*37d0*/  VIADD R19, R13, 0xc0cafb0d ;  /* 0xc0cafb0d0d137836 */ /* 0x000fe20000000000 */
[----:B------:R-:W-:Y:S02]  /*37e0*/  FSEL R20, R20, R67, P3 ;  /* 0x0000004314147208 */ /* 0x000fe40001800000 */
[----:B------:R-:W-:Y:S02]  /*37f0*/  FSEL R21, R21, R66, P3 ;  /* 0x0000004215157208 */ /* 0x000fe40001800000 */
[C---:B------:R-:W-:Y:S01]  /*3800*/  FSETP.GEU.AND P4, PT, |R112|.reuse, 1.175494350822287508e-38, PT ;  /* 0x008000007000780b */ /* 0x040fe20003f8e200 */
[----:B------:R-:W-:Y:S01]  /*3810*/  @P1 FMUL R112, R112, 0.25 ;  /* 0x3e80000070701820 */ /* 0x000fe20000400000 */
[----:B------:R-:W-:Y:S01]  /*3820*/  FSEL R75, R6, R75, P0 ;  /* 0x0000004b064b7208 */ /* 0x000fe20000000000 */
[----:B------:R-:W-:Y:S01]  /*3830*/  VIADD R6, R3, 0xc0cafb0d ;  /* 0xc0cafb0d03067836 */ /* 0x000fe20000000000 */
[----:B------:R-:W-:Y:S01]  /*3840*/  FSEL R51, R7, R72, P2 ;  /* 0x0000004807337208 */ /* 0x000fe20001000000 */
[----:B------:R-:W-:Y:S01]  /*3850*/  VIADD R7, R12, 0xc0cafb0d ;  /* 0xc0cafb0d0c077836 */ /* 0x000fe20000000000 */
[C---:B------:R-:W-:Y:S01]  /*3860*/  FSETP.GEU.AND P3, PT, |R108|.reuse, 1.175494350822287508e-38, PT ;  /* 0x008000006c00780b */ /* 0x040fe20003f6e200 */
[----:B------:R-:W-:Y:S01]  /*3870*/  @P0 FMUL R108, R108, 0.25 ;  /* 0x3e8000006c6c0820 */ /* 0x000fe20000400000 */
[----:B------:R-:W-:Y:S01]  /*3880*/  FSEL R49, R5, R74, P0 ;  /* 0x0000004a05317208 */ /* 0x000fe20000000000 */
[----:B------:R-:W-:Y:S01]  /*3890*/  FMUL R5, R76, 0.25 ;  /* 0x3e8000004c057820 */ /* 0x000fe20000400000 */
[----:B------:R-:W-:Y:S01]  /*38a0*/  LOP3.LUT R30, R6, 0xff800000, RZ, 0xc0, !PT ;  /* 0xff800000061e7812 */ /* 0x000fe200078ec0ff */
[----:B------:R-:W-:Y:S01]  /*38b0*/  @!P6 FMUL R113, R113, 16777216 ;  /* 0x4b8000007171e820 */ /* 0x000fe20000400000 */
[----:B------:R-:W-:Y:S01]  /*38c0*/  LOP3.LUT R33, R7, 0xff800000, RZ, 0xc0, !PT ;  /* 0xff80000007217812 */ /* 0x000fe200078ec0ff */
[----:B------:R-:W-:Y:S01]  /*38d0*/  @!P4 FMUL R112, R112, 16777216 ;  /* 0x4b8000007070c820 */ /* 0x000fe20000400000 */
[----:B------:R-:W-:Y:S01]  /*38e0*/  LOP3.LUT R32, R19, 0xff800000, RZ, 0xc0, !PT ;  /* 0xff80000013207812 */ /* 0x000fe200078ec0ff */
[----:B------:R-:W-:Y:S01]  /*38f0*/  @!P4 FMUL R69, R69, 16777216 ;  /* 0x4b8000004545c820 */ /* 0x000fe20000400000 */
[----:B------:R-:W-:Y:S01]  /*3900*/  FSEL R47, R5, R76, P2 ;  /* 0x0000004c052f7208 */ /* 0x000fe20001000000 */
[----:B------:R-:W-:Y:S01]  /*3910*/  @!P4 FMUL R68, R68, 16777216 ;  /* 0x4b8000004444c820 */ /* 0x000fe20000400000 */
[----:B------:R-:W-:Y:S01]  /*3920*/  LOP3.LUT R5, R4, 0xff800000, RZ, 0xc0, !PT ;  /* 0xff80000004057812 */ /* 0x000fe200078ec0ff */
[----:B------:R-:W-:Y:S01]  /*3930*/  @!P3 FMUL R108, R108, 16777216 ;  /* 0x4b8000006c6cb820 */ /* 0x000fe20000400000 */
[----:B------:R-:W-:Y:S01]  /*3940*/  I2FP.F32.S32 R4, R30 ;  /* 0x0000001e00047245 */ /* 0x000fe20000201400 */
[----:B------:R-:W-:Y:S01]  /*3950*/  @!P4 FMUL R61, R61, 16777216 ;  /* 0x4b8000003d3dc820 */ /* 0x000fe20000400000 */
[----:B------:R-:W-:Y:S01]  /*3960*/  I2FP.F32.S32 R19, R33 ;  /* 0x0000002100137245 */ /* 0x000fe20000201400 */
[----:B------:R-:W-:Y:S01]  /*3970*/  @!P4 FMUL R27, R27, 16777216 ;  /* 0x4b8000001b1bc820 */ /* 0x000fe20000400000 */
[----:B------:R-:W-:Y:S01]  /*3980*/  FSEL R10, RZ, -23, P5 ;  /* 0xc1b80000ff0a7808 */ /* 0x000fe20002800000 */
[----:B------:R-:W-:Y:S01]  /*3990*/  FFMA.FTZ R15, R4, 1.1920928955078125e-07, R15 ;  /* 0x34000000040f7823 */ /* 0x000fe2000001000f */
[----:B------:R-:W-:Y:S01]  /*39a0*/  I2FP.F32.S32 R25, R32 ;  /* 0x0000002000197245 */ /* 0x000fe20000201400 */
[----:B------:R-:W-:Y:S01]  /*39b0*/  FFMA.FTZ R16, R19, 1.1920928955078125e-07, R16 ;  /* 0x3400000013107823 */ /* 0x000fe20000010010 */
[----:B------:R-:W0:Y:S01]  /*39c0*/  MUFU.RCP R4, R112 ;  /* 0x0000007000047308 */ /* 0x000e220000001000 */
[----:B------:R-:W-:Y:S01]  /*39d0*/  FSEL R22, R22, R65, P1 ;  /* 0x0000004116167208 */ /* 0x000fe20000800000 */
[----:B------:R-:W-:Y:S01]  /*39e0*/  @!P4 FMUL R57, R57, 16777216 ;  /* 0x4b8000003939c820 */ /* 0x000fe20000400000 */
[----:B------:R-:W-:Y:S01]  /*39f0*/  FFMA.FTZ R19, R25, 1.1920928955078125e-07, R10 ;  /* 0x3400000019137823 */ /* 0x000fe2000001000a */
[----:B------:R-:W-:Y:S01]  /*3a00*/  FSEL R23, R23, R64, P1 ;  /* 0x0000004017177208 */ /* 0x000fe20000800000 */
[----:B------:R-:W-:Y:S01]  /*3a10*/  @!P4 FMUL R29, R29, 16777216 ;  /* 0x4b8000001d1dc820 */ /* 0x000fe20000400000 */
[C---:B------:R-:W-:Y:S01]  /*3a20*/  FSETP.GEU.AND P1, PT, |R110|.reuse, 1.175494350822287508e-38, PT ;  /* 0x008000006e00780b */ /* 0x040fe20003f2e200 */
[----:B------:R-:W-:Y:S01]  /*3a30*/  @P2 FMUL R110, R110, 0.25 ;  /* 0x3e8000006e6e2820 */ /* 0x000fe20000400000 */
[----:B------:R-:W1:Y:S01]  /*3a40*/  MUFU.RCP R10, R108 ;  /* 0x0000006c000a7308 */ /* 0x000e620000001000 */
[----:B------:R-:W-:Y:S01]  /*3a50*/  @!P4 FMUL R22, R22, 16777216 ;  /* 0x4b8000001616c820 */ /* 0x000fe20000400000 */
[----:B------:R-:W-:Y:S01]  /*3a60*/  @!P4 FMUL R23, R23, 16777216 ;  /* 0x4b8000001717c820 */ /* 0x000fe20000400000 */
[----:B------:R-:W-:Y:S01]  /*3a70*/  I2FP.F32.S32 R7, R5 ;  /* 0x0000000500077245 */ /* 0x000fe20000201400 */
[----:B------:R-:W-:Y:S01]  /*3a80*/  @!P3 FMUL R87, R87, 16777216 ;  /* 0x4b8000005757b820 */ /* 0x000fe20000400000 */
[----:B------:R-:W-:Y:S01]  /*3a90*/  @!P3 FMUL R31, R31, 16777216 ;  /* 0x4b8000001f1fb820 */ /* 0x000fe20000400000 */
[----:B------:R-:W-:Y:S01]  /*3aa0*/  @!P3 FMUL R83, R83, 16777216 ;  /* 0x4b8000005353b820 */ /* 0x000fe20000400000 */
[----:B------:R-:W-:Y:S01]  /*3ab0*/  @!P3 FMUL R41, R41, 16777216 ;  /* 0x4b8000002929b820 */ /* 0x000fe20000400000 */
[----:B------:R-:W-:Y:S01]  /*3ac0*/  @!P3 FMUL R79, R79, 16777216 ;  /* 0x4b8000004f4fb820 */ /* 0x000fe20000400000 */
[----:B------:R-:W-:Y:S01]  /*3ad0*/  @!P3 FMUL R45, R45, 16777216 ;  /* 0x4b8000002d2db820 */ /* 0x000fe20000400000 */
[----:B------:R-:W-:Y:S01]  /*3ae0*/  @!P3 FMUL R75, R75, 16777216 ;  /* 0x4b8000004b4bb820 */ /* 0x000fe20000400000 */
[----:B------:R-:W-:Y:S01]  /*3af0*/  @!P3 FMUL R49, R49, 16777216 ;  /* 0x4b8000003131b820 */ /* 0x000fe20000400000 */
[----:B------:R-:W-:-:S02]  /*3b00*/  IMAD.IADD R5, R2, 0x1, -R5 ;  /* 0x0000000102057824 */ /* 0x000fc400078e0a05 */
[----:B------:R-:W-:Y:S01]  /*3b10*/  @!P1 FMUL R110, R110, 16777216 ;  /* 0x4b8000006e6e9820 */ /* 0x000fe20000400000 */
[C---:B0-----:R-:W-:Y:S01]  /*3b20*/  FMUL R69, R4.reuse, R69 ;  /* 0x0000004504457220 */ /* 0x041fe20000400000 */
[C---:B------:R-:W-:Y:S01]  /*3b30*/  FMUL R68, R4.reuse, R68 ;  /* 0x0000004404447220 */ /* 0x040fe20000400000 */
[C---:B------:R-:W-:Y:S01]  /*3b40*/  FMUL R22, R4.reuse, R22 ;  /* 0x0000001604167220 */ /* 0x040fe20000400000 */
[C---:B------:R-:W-:Y:S01]  /*3b50*/  FMUL R23, R4.reuse, R23 ;  /* 0x0000001704177220 */ /* 0x040fe20000400000 */
[C---:B------:R-:W-:Y:S01]  /*3b60*/  FMUL R61, R4.reuse, R61 ;  /* 0x0000003d043d7220 */ /* 0x040fe20000400000 */
[C---:B------:R-:W-:Y:S01]  /*3b70*/  FMUL R6, R4.reuse, R27 ;  /* 0x0000001b04067220 */ /* 0x040fe20000400000 */
[C---:B------:R-:W-:Y:S01]  /*3b80*/  FMUL R57, R4.reuse, R57 ;  /* 0x0000003904397220 */ /* 0x040fe20000400000 */
[----:B------:R-:W-:Y:S01]  /*3b90*/  FMUL R34, R4, R29 ;  /* 0x0000001d04227220 */ /* 0x000fe20000400000 */
[C---:B-1----:R-:W-:Y:S01]  /*3ba0*/  FMUL R29, R10.reuse, R87 ;  /* 0x000000570a1d7220 */ /* 0x042fe20000400000 */
[C---:B------:R-:W-:Y:S01]  /*3bb0*/  FMUL R4, R10.reuse, R31 ;  /* 0x0000001f0a047220 */ /* 0x040fe20000400000 */
[C---:B------:R-:W-:Y:S01]  /*3bc0*/  FMUL R24, R10.reuse, R83 ;  /* 0x000000530a187220 */ /* 0x040fe20000400000 */
[C---:B------:R-:W-:Y:S01]  /*3bd0*/  FMUL R25, R10.reuse, R41 ;  /* 0x000000290a197220 */ /* 0x040fe20000400000 */
[C---:B------:R-:W-:Y:S01]  /*3be0*/  FMUL R79, R10.reuse, R79 ;  /* 0x0000004f0a4f7220 */ /* 0x040fe20000400000 */
[C---:B------:R-:W-:Y:S01]  /*3bf0*/  FMUL R38, R10.reuse, R45 ;  /* 0x0000002d0a267220 */ /* 0x040fe20000400000 */
[C---:B------:R-:W-:Y:S01]  /*3c00*/  FMUL R75, R10.reuse, R75 ;  /* 0x0000004b0a4b7220 */ /* 0x040fe20000400000 */
[----:B------:R-:W-:Y:S01]  /*3c10*/  FMUL R42, R10, R49 ;  /* 0x000000310a2a7220 */ /* 0x000fe20000400000 */
[----:B------:R-:W-:-:S02]  /*3c20*/  IMAD.MOV.U32 R41, RZ, RZ, 0x3dc6b27f ;  /* 0x3dc6b27fff297424 */ /* 0x000fc400078e00ff */
[----:B------:R-:W-:Y:S01]  /*3c30*/  FADD R10, R5, -1 ;  /* 0xbf800000050a7421 */ /* 0x000fe20000000000 */
[----:B------:R-:W0:Y:S01]  /*3c40*/  MUFU.RCP R28, R110 ;  /* 0x0000006e001c7308 */ /* 0x000e220000001000 */
[----:B------:R-:W-:Y:S01]  /*3c50*/  F2FP.SATFINITE.E4M3.F32.PACK_AB_MERGE_C R6, R61, R6, RZ ;  /* 0x000000063d06723e */ /* 0x000fe200048070ff */
[----:B------:R-:W-:Y:S02]  /*3c60*/  IMAD.IADD R30, R3, 0x1, -R30 ;  /* 0x00000001031e7824 */ /* 0x000fe400078e0a1e */
[----:B------:R-:W-:Y:S01]  /*3c70*/  FFMA.FTZ R5, R10, R41, -0.16845393180847167969 ;  /* 0xbe2c7f300a057423 */ /* 0x000fe20000010029 */
[----:B------:R-:W-:Y:S01]  /*3c80*/  IMAD.IADD R33, R12, 0x1, -R33 ;  /* 0x000000010c217824 */ /* 0x000fe200078e0a21 */
[----:B------:R-:W-:Y:S01]  /*3c90*/  F2FP.SATFINITE.E4M3.F32.PACK_AB_MERGE_C R6, R57, R34, R6 ;  /* 0x000000223906723e */ /* 0x000fe20004807006 */
[----:B------:R-:W-:Y:S01]  /*3ca0*/  FADD R30, R30, -1 ;  /* 0xbf8000001e1e7421 */ /* 0x000fe20000000000 */
[----:B------:R-:W-:Y:S01]  /*3cb0*/  FFMA.FTZ R5, R10, R5, 0.1716887056827545166 ;  /* 0x3e2fcf2a0a057423 */ /* 0x000fe20000010005 */
[----:B------:R-:W1:Y:S01]  /*3cc0*/  MUFU.RCP R113, R113 ;  /* 0x0000007100717308 */ /* 0x000e620000001000 */
[----:B------:R-:W-:-:S02]  /*3cd0*/  IMAD.IADD R34, R13, 0x1, -R32 ;  /* 0x000000010d227824 */ /* 0x000fc400078e0a20 */
[----:B------:R-:W-:Y:S01]  /*3ce0*/  @!P1 FMUL R37, R37, 16777216 ;  /* 0x4b80000025259820 */ /* 0x000fe20000400000 */
[----:B------:R-:W-:Y:S01]  /*3cf0*/  FFMA.FTZ R5, R10, R5, -0.17900948226451873779 ;  /* 0xbe374e430a057423 */ /* 0x000fe20000010005 */
[----:B------:R-:W-:Y:S01]  /*3d00*/  FADD R32, R33, -1 ;  /* 0xbf80000021207421 */ /* 0x000fe20000000000 */
[----:B------:R-:W-:Y:S01]  /*3d10*/  @!P6 FMUL R63, R63, 16777216 ;  /* 0x4b8000003f3fe820 */ /* 0x000fe20000400000 */
[----:B------:R-:W-:Y:S01]  /*3d20*/  @!P6 FMUL R62, R62, 16777216 ;  /* 0x4b8000003e3ee820 */ /* 0x000fe20000400000 */
[----:B------:R-:W-:Y:S01]  /*3d30*/  @!P1 FMUL R77, R77, 16777216 ;  /* 0x4b8000004d4d9820 */ /* 0x000fe20000400000 */
[----:B------:R-:W-:Y:S01]  /*3d40*/  @!P1 FMUL R47, R47, 16777216 ;  /* 0x4b8000002f2f9820 */ /* 0x000fe20000400000 */
[----:B------:R-:W-:Y:S01]  /*3d50*/  FFMA.FTZ R33, R30, R41, -0.16845393180847167969 ;  /* 0xbe2c7f301e217423 */ /* 0x000fe20000010029 */
[----:B------:R-:W-:Y:S01]  /*3d60*/  FFMA.FTZ R31, R10, R5, 0.20512372255325317383 ;  /* 0x3e520bf40a1f7423 */ /* 0x000fe20000010005 */
[----:B------:R-:W-:Y:S01]  /*3d70*/  FADD R34, R34, -1 ;  /* 0xbf80000022227421 */ /* 0x000fe20000000000 */
[----:B0-----:R-:W-:Y:S01]  /*3d80*/  FMUL R36, R28, R37 ;  /* 0x000000251c247220 */ /* 0x001fe20000400000 */
[----:B------:R-:W-:Y:S01]  /*3d90*/  @!P6 FMUL R59, R59, 16777216 ;  /* 0x4b8000003b3be820 */ /* 0x000fe20000400000 */
[----:B------:R-:W-:Y:S01]  /*3da0*/  @!P6 FMUL R58, R58, 16777216 ;  /* 0x4b8000003a3ae820 */ /* 0x000fe20000400000 */
[----:B------:R-:W-:Y:S01]  /*3db0*/  @!P1 FMUL R73, R73, 16777216 ;  /* 0x4b80000049499820 */ /* 0x000fe20000400000 */
[----:B------:R-:W-:Y:S01]  /*3dc0*/  @!P1 FMUL R51, R51, 16777216 ;  /* 0x4b80000033339820 */ /* 0x000fe20000400000 */
[C---:B-1----:R-:W-:Y:S01]  /*3dd0*/  FMUL R63, R113.reuse, R63 ;  /* 0x0000003f713f7220 */ /* 0x042fe20000400000 */
[----:B------:R-:W-:Y:S01]  /*3de0*/  FMUL R62, R113, R62 ;  /* 0x0000003e713e7220 */ /* 0x000fe20000400000 */
[C---:B------:R-:W-:Y:S01]  /*3df0*/  FMUL R77, R28.reuse, R77 ;  /* 0x0000004d1c4d7220 */ /* 0x040fe20000400000 */
[----:B------:R-:W-:Y:S01]  /*3e00*/  FMUL R40, R28, R47 ;  /* 0x0000002f1c287220 */ /* 0x000fe20000400000 */
[----:B------:R-:W-:Y:S01]  /*3e10*/  FFMA.FTZ R37, R32, R41, -0.16845393180847167969 ;  /* 0xbe2c7f3020257423 */ /* 0x000fe20000010029 */
[----:B------:R-:W-:Y:S01]  /*3e20*/  FFMA.FTZ R33, R30, R33, 0.1716887056827545166 ;  /* 0x3e2fcf2a1e217423 */ /* 0x000fe20000010021 */
[----:B------:R-:W-:Y:S01]  /*3e30*/  FFMA.FTZ R31, R10, R31, -0.24046532809734344482 ;  /* 0xbe763c8b0a1f7423 */ /* 0x000fe2000001001f */
[----:B------:R-:W-:Y:S01]  /*3e40*/  FFMA.FTZ R41, R34, R41, -0.16845393180847167969 ;  /* 0xbe2c7f3022297423 */ /* 0x000fe20000010029 */
[----:B------:R-:W-:Y:S01]  /*3e50*/  FFMA.FTZ R14, R7, 1.1920928955078125e-07, R14 ;  /* 0x34000000070e7823 */ /* 0x000fe2000001000e */
[C---:B------:R-:W-:Y:S01]  /*3e60*/  FMUL R7, R113.reuse, R59 ;  /* 0x0000003b71077220 */ /* 0x040fe20000400000 */
[----:B------:R-:W-:Y:S01]  /*3e70*/  FMUL R58, R113, R58 ;  /* 0x0000003a713a7220 */ /* 0x000fe20000400000 */
[C---:B------:R-:W-:Y:S01]  /*3e80*/  FMUL R73, R28.reuse, R73 ;  /* 0x000000491c497220 */ /* 0x040fe20000400000 */
[----:B------:R-:W-:Y:S01]  /*3e90*/  FMUL R44, R28, R51 ;  /* 0x000000331c2c7220 */ /* 0x000fe20000400000 */
[----:B------:R-:W-:Y:S01]  /*3ea0*/  FFMA.FTZ R37, R32, R37, 0.1716887056827545166 ;  /* 0x3e2fcf2a20257423 */ /* 0x000fe20000010025 */
[----:B------:R-:W-:Y:S01]  /*3eb0*/  FFMA.FTZ R33, R30, R33, -0.17900948226451873779 ;  /* 0xbe374e431e217423 */ /* 0x000fe20000010021 */
[----:B------:R-:W-:Y:S01]  /*3ec0*/  F2FP.SATFINITE.E4M3.F32.PACK_AB_MERGE_C R40, R77, R40, RZ ;  /* 0x000000284d28723e */ /* 0x000fe200048070ff */
[----:B------:R-:W-:Y:S01]  /*3ed0*/  FFMA.FTZ R31, R10, R31, 0.28857114911079406738 ;  /* 0x3e93bf990a1f7423 */ /* 0x000fe2000001001f */
[----:B------:R-:W-:Y:S01]  /*3ee0*/  F2FP.SATFINITE.E4M3.F32.PACK_AB_MERGE_C R38, R79, R38, RZ ;  /* 0x000000264f26723e */ /* 0x000fe200048070ff */
[----:B------:R-:W-:Y:S01]  /*3ef0*/  FFMA.FTZ R41, R34, R41, 0.1716887056827545166 ;  /* 0x3e2fcf2a22297423 */ /* 0x000fe20000010029 */
[----:B------:R-:W-:Y:S01]  /*3f00*/  F2FP.SATFINITE.E4M3.F32.PACK_AB_MERGE_C R62, R63, R62, RZ ;  /* 0x0000003e3f3e723e */ /* 0x000fe200048070ff */
[----:B------:R-:W-:Y:S01]  /*3f10*/  FFMA.FTZ R37, R32, R37, -0.17900948226451873779 ;  /* 0xbe374e4320257423 */ /* 0x000fe20000010025 */
[----:B------:R-:W-:Y:S01]  /*3f20*/  F2FP.SATFINITE.E4M3.F32.PACK_AB_MERGE_C R29, R29, R4, RZ ;  /* 0x000000041d1d723e */ /* 0x000fe200048070ff */
[----:B------:R-:W-:Y:S01]  /*3f30*/  FFMA.FTZ R33, R30, R33, 0.20512372255325317383 ;  /* 0x3e520bf41e217423 */ /* 0x000fe20000010021 */
[----:B------:R-:W-:Y:S01]  /*3f40*/  F2FP.SATFINITE.E4M3.F32.PACK_AB_MERGE_C R4, R73, R44, R40 ;  /* 0x0000002c4904723e */ /* 0x000fe20004807028 */
[----:B------:R-:W-:Y:S01]  /*3f50*/  FFMA.FTZ R31, R10, R31, -0.36067417263984680176 ;  /* 0xbeb8aa490a1f7423 */ /* 0x000fe2000001001f */
[----:B------:R-:W-:Y:S01]  /*3f60*/  F2FP.SATFINITE.E4M3.F32.PACK_AB_MERGE_C R5, R75, R42, R38 ;  /* 0x0000002a4b05723e */ /* 0x000fe20004807026 */
[----:B------:R-:W-:Y:S01]  /*3f70*/  FFMA.FTZ R41, R34, R41, -0.17900948226451873779 ;  /* 0xbe374e4322297423 */ /* 0x000fe20000010029 */
[----:B------:R-:W-:Y:S01]  /*3f80*/  F2FP.SATFINITE.E4M3.F32.PACK_AB_MERGE_C R7, R7, R58, R62 ;  /* 0x0000003a0707723e */ /* 0x000fe2000480703e */
[----:B------:R-:W-:Y:S01]  /*3f90*/  FFMA.FTZ R37, R32, R37, 0.20512372255325317383 ;  /* 0x3e520bf420257423 */ /* 0x000fe20000010025 */
[----:B------:R-:W-:Y:S01]  /*3fa0*/  FFMA.FTZ R33, R30, R33, -0.24046532809734344482 ;  /* 0xbe763c8b1e217423 */ /* 0x000fe20000010021 */
[----:B------:R-:W-:Y:S01]  /*3fb0*/  FFMA.FTZ R31, R10, R31, 0.48089820146560668945 ;  /* 0x3ef6384a0a1f7423 */ /* 0x000fe2000001001f */
[----:B------:R-:W-:Y:S01]  /*3fc0*/  FFMA.FTZ R41, R34, R41, 0.20512372255325317383 ;  /* 0x3e520bf422297423 */ /* 0x000fe20000010029 */
[----:B------:R-:W-:Y:S01]  /*3fd0*/  STSM.16.M88.4 [R9], R4 ;  /* 0x0000000409007844 */ /* 0x000fe20000000200 */
[----:B------:R-:W-:Y:S01]  /*3fe0*/  FFMA.FTZ R37, R32, R37, -0.24046532809734344482 ;  /* 0xbe763c8b20257423 */ /* 0x000fe20000010025 */
[----:B------:R-:W-:Y:S01]  /*3ff0*/  FFMA.FTZ R33, R30, R33, 0.28857114911079406738 ;  /* 0x3e93bf991e217423 */ /* 0x000fe20000010021 */
[----:B------:R-:W-:Y:S01]  /*4000*/  FFMA.FTZ R31, R10, R31, -0.72134751081466674805 ;  /* 0xbf38aa3b0a1f7423 */ /* 0x000fe2000001001f */
[----:B------:R-:W-:Y:S01]  /*4010*/  FFMA.FTZ R41, R34, R41, -0.24046532809734344482 ;  /* 0xbe763c8b22297423 */ /* 0x000fe20000010029 */
[----:B------:R-:W-:Y:S01]  /*4020*/  FFMA.FTZ R37, R32, R37, 0.28857114911079406738 ;  /* 0x3e93bf9920257423 */ /* 0x000fe20000010025 */
[----:B------:R-:W-:Y:S01]  /*4030*/  FFMA.FTZ R33, R30, R33, -0.36067417263984680176 ;  /* 0xbeb8aa491e217423 */ /* 0x000fe20000010021 */
[----:B------:R-:W-:Y:S01]  /*4040*/  FMUL R31, R10, R31 ;  /* 0x0000001f0a1f7220 */ /* 0x000fe20000400000 */
[----:B------:R-:W-:Y:S01]  /*4050*/  FFMA.FTZ R41, R34, R41, 0.28857114911079406738 ;  /* 0x3e93bf9922297423 */ /* 0x000fe20000010029 */
[----:B------:R-:W-:Y:S01]  /*4060*/  FFMA.FTZ R37, R32, R37, -0.36067417263984680176 ;  /* 0xbeb8aa4920257423 */ /* 0x000fe20000010025 */
[----:B------:R-:W-:Y:S01]  /*4070*/  FFMA.FTZ R33, R30, R33, 0.48089820146560668945 ;  /* 0x3ef6384a1e217423 */ /* 0x000fe20000010021 */
[----:B------:R-:W-:Y:S01]  /*4080*/  FMUL R31, R10, R31 ;  /* 0x0000001f0a1f7220 */ /* 0x000fe20000400000 */
[----:B------:R-:W-:Y:S01]  /*4090*/  FFMA.FTZ R41, R34, R41, -0.36067417263984680176 ;  /* 0xbeb8aa4922297423 */ /* 0x000fe20000010029 */
[----:B------:R-:W-:Y:S01]  /*40a0*/  FFMA.FTZ R37, R32, R37, 0.48089820146560668945 ;  /* 0x3ef6384a20257423 */ /* 0x000fe20000010025 */
[----:B------:R-:W-:Y:S01]  /*40b0*/  FFMA.FTZ R33, R30, R33, -0.72134751081466674805 ;  /* 0xbf38aa3b1e217423 */ /* 0x000fe20000010021 */
[----:B------:R-:W-:Y:S01]  /*40c0*/  FFMA.FTZ R31, R10, 1.4426950216293334961, R31 ;  /* 0x3fb8aa3b0a1f7823 */ /* 0x000fe2000001001f */
[----:B------:R-:W-:Y:S01]  /*40d0*/  FFMA.FTZ R41, R34, R41, 0.48089820146560668945 ;  /* 0x3ef6384a22297423 */ /* 0x000fe20000010029 */
[----:B------:R-:W-:Y:S01]  /*40e0*/  LOP3.LUT R10, R18, 0xff, RZ, 0xc0, !PT ;  /* 0x000000ff120a7812 */ /* 0x000fe200078ec0ff */
[----:B------:R-:W-:Y:S01]  /*40f0*/  FFMA.FTZ R37, R32, R37, -0.72134751081466674805 ;  /* 0xbf38aa3b20257423 */ /* 0x000fe20000010025 */
[----:B------:R-:W-:Y:S01]  /*4100*/  ISETP.GE.U32.AND P0, PT, R2, 0x7f800000, PT ;  /* 0x7f8000000200780c */ /* 0x000fe20003f06070 */
[----:B------:R-:W-:Y:S01]  /*4110*/  FMUL R33, R30, R33 ;  /* 0x000000211e217220 */ /* 0x000fe20000400000 */
[----:B------:R-:W-:Y:S01]  /*4120*/  FFMA.FTZ R41, R34, R41, -0.72134751081466674805 ;  /* 0xbf38aa3b22297423 */ /* 0x000fe20000010029 */
[----:B------:R-:W-:Y:S01]  /*4130*/  LEA R10, R10, UR7, 0x4 ;  /* 0x000000070a0a7c11 */ /* 0x000fe2000f8e20ff */
[----:B------:R-:W-:Y:S01]  /*4140*/  BAR.SYNC.DEFER_BLOCKING 0x0 ;  /* 0x0000000000007b1d */ /* 0x000fe20000010000 */
[----:B------:R-:W-:Y:S01]  /*4150*/  FMUL R37, R32, R37 ;  /* 0x0000002520257220 */ /* 0x000fe20000400000 */
[----:B------:R-:W-:Y:S01]  /*4160*/  FMUL R33, R30, R33 ;  /* 0x000000211e217220 */ /* 0x000fe20000400000 */
[----:B------:R-:W-:Y:S01]  /*4170*/  FMUL R41, R34, R41 ;  /* 0x0000002922297220 */ /* 0x000fe20000400000 */
[----:B------:R-:W-:Y:S01]  /*4180*/  ISETP.GE.U32.AND P5, PT, R12, 0x7f800000, PT ;  /* 0x7f8000000c00780c */ /* 0x000fe20003fa6070 */
[----:B------:R-:W-:Y:S01]  /*4190*/  FMUL R37, R32, R37 ;  /* 0x0000002520257220 */ /* 0x000fe20000400000 */
[----:B------:R-:W-:Y:S01]  /*41a0*/  FFMA.FTZ R30, R30, 1.4426950216293334961, R33 ;  /* 0x3fb8aa3b1e1e7823 */ /* 0x000fe20000010021 */
[----:B------:R-:W-:Y:S01]  /*41b0*/  FMUL R41, R34, R41 ;  /* 0x0000002922297220 */ /* 0x000fe20000400000 */
[----:B------:R-:W-:Y:S01]  /*41c0*/  @!P6 FMUL R71, R71, 16777216 ;  /* 0x4b8000004747e820 */ /* 0x000fe20000400000 */
[----:B------:R-:W-:Y:S01]  /*41d0*/  FFMA.FTZ R37, R32, 1.4426950216293334961, R37 ;  /* 0x3fb8aa3b20257823 */ /* 0x000fe20000010025 */
[----:B------:R-:W-:Y:S01]  /*41e0*/  FADD R38, R15, R30 ;  /* 0x0000001e0f267221 */ /* 0x000fe20000000000 */
[----:B------:R-:W-:Y:S01]  /*41f0*/  FFMA.FTZ R32, R34, 1.4426950216293334961, R41 ;  /* 0x3fb8aa3b22207823 */ /* 0x000fe20000010029 */
[----:B------:R-:W-:-:S02]  /*4200*/  @P0 IMAD.MOV.U32 R15, RZ, RZ, 0x7f800000 ;  /* 0x7f800000ff0f0424 */ /* 0x000fc400078e00ff */
[----:B------:R-:W-:Y:S01]  /*4210*/  @!P6 FMUL R70, R70, 16777216 ;  /* 0x4b8000004646e820 */ /* 0x000fe20000400000 */
[----:B------:R-:W-:Y:S01]  /*4220*/  @!P1 FMUL R85, R85, 16777216 ;  /* 0x4b80000055559820 */ /* 0x000fe20000400000 */
[----:B------:R-:W-:Y:S01]  /*4230*/  FADD R34, R14, R31 ;  /* 0x0000001f0e227221 */ /* 0x000fe20000000000 */
[----:B------:R-:W-:Y:S01]  /*4240*/  @P0 FFMA.FTZ R34, R2, R15, +INF ;  /* 0x7f80000002220423 */ /* 0x000fe2000001000f */
[----:B------:R-:W-:Y:S01]  /*4250*/  FADD R19, R19, R32 ;  /* 0x0000002013137221 */ /* 0x000fe20000000000 */
[----:B------:R-:W-:Y:S02]  /*4260*/  @P5 IMAD.MOV.U32 R15, RZ, RZ, 0x7f800000 ;  /* 0x7f800000ff0f5424 */ /* 0x000fe400078e00ff */
[----:B------:R-:W-:Y:S01]  /*4270*/  @!P1 FMUL R81, R81, 16777216 ;  /* 0x4b80000051519820 */ /* 0x000fe20000400000 */
[----:B------:R-:W-:Y:S01]  /*4280*/  @!P1 FMUL R43, R43, 16777216 ;  /* 0x4b8000002b2b9820 */ /* 0x000fe20000400000 */
[----:B------:R-:W0:Y:S01]  /*4290*/  LDC.64 R32, c[0x0][0x228] ;  /* 0x00008a00ff207b82 */ /* 0x000e220000000a00 */
[----:B------:R-:W-:Y:S01]  /*42a0*/  @!P6 FMUL R20, R20, 16777216 ;  /* 0x4b8000001414e820 */ /* 0x000fe20000400000 */
[----:B------:R-:W-:Y:S01]  /*42b0*/  @!P6 FMUL R21, R21, 16777216 ;  /* 0x4b8000001515e820 */ /* 0x000fe20000400000 */
[----:B------:R-:W1:Y:S01]  /*42c0*/  LDS.128 R4, [R10] ;  /* 0x000000000a047984 */ /* 0x000e620000000c00 */
[C---:B------:R-:W-:Y:S01]  /*42d0*/  FMUL R71, R113.reuse, R71 ;  /* 0x0000004771477220 */ /* 0x040fe20000400000 */
[----:B------:R-:W-:Y:S01]  /*42e0*/  FMUL R70, R113, R70 ;  /* 0x0000004671467220 */ /* 0x000fe20000400000 */
[----:B------:R-:W-:Y:S01]  /*42f0*/  FMUL R85, R28, R85 ;  /* 0x000000551c557220 */ /* 0x000fe20000400000 */
[----:B------:R-:W-:Y:S01]  /*4300*/  ISETP.GE.U32.AND P1, PT, R3, 0x7f800000, PT ;  /* 0x7f8000000300780c */ /* 0x000fe20003f26070 */
[----:B------:R-:W-:Y:S01]  /*4310*/  FADD R16, R16, R37 ;  /* 0x0000002510107221 */ /* 0x000fe20000000000 */
[----:B------:R-:W-:Y:S01]  /*4320*/  @P5 FFMA.FTZ R16, R12, R15, +INF ;  /* 0x7f8000000c105423 */ /* 0x000fe2000001000f */
[C---:B------:R-:W-:Y:S01]  /*4330*/  FMUL R20, R113.reuse, R20 ;  /* 0x0000001471147220 */ /* 0x040fe20000400000 */
[----:B------:R-:W-:Y:S01]  /*4340*/  FMUL R21, R113, R21 ;  /* 0x0000001571157220 */ /* 0x000fe20000400000 */
[C---:B------:R-:W-:Y:S01]  /*4350*/  FMUL R26, R28.reuse, R81 ;  /* 0x000000511c1a7220 */ /* 0x040fe20000400000 */
[----:B------:R-:W-:Y:S01]  /*4360*/  FMUL R27, R28, R43 ;  /* 0x0000002b1c1b7220 */ /* 0x000fe20000400000 */
[----:B------:R-:W2:Y:S01]  /*4370*/  LDC R15, c[0x0][0x278] ;  /* 0x00009e00ff0f7b82 */ /* 0x000ea20000000800 */
[----:B------:R-:W-:-:S02]  /*4380*/  F2FP.SATFINITE.E4M3.F32.PACK_AB_MERGE_C R28, R85, R36, RZ ;  /* 0x00000024551c723e */ /* 0x000fc400048070ff */
[----:B------:R-:W-:Y:S02]  /*4390*/  F2FP.SATFINITE.E4M3.F32.PACK_AB_MERGE_C R68, R69, R68, RZ ;  /* 0x000000444544723e */ /* 0x000fe400048070ff */
[----:B------:R-:W-:Y:S01]  /*43a0*/  F2FP.SATFINITE.E4M3.F32.PACK_AB_MERGE_C R70, R71, R70, RZ ;  /* 0x000000464746723e */ /* 0x000fe200048070ff */
[----:B------:R-:W-:Y:S01]  /*43b0*/  @P1 IMAD.MOV.U32 R14, RZ, RZ, 0x7f800000 ;  /* 0x7f800000ff0e1424 */ /* 0x000fe200078e00ff */
[----:B------:R-:W-:Y:S02]  /*43c0*/  ISETP.GE.U32.AND P4, PT, R13, 0x7f800000, PT ;  /* 0x7f8000000d00780c */ /* 0x000fe40003f86070 */
[----:B------:R-:W-:Y:S01]  /*43d0*/  F2FP.SATFINITE.E4M3.F32.PACK_AB_MERGE_C R28, R26, R27, R28 ;  /* 0x0000001b1a1c723e */ /* 0x000fe2000480701c */
[----:B------:R-:W-:Y:S01]  /*43e0*/  @P1 FFMA.FTZ R38, R3, R14, +INF ;  /* 0x7f80000003261423 */ /* 0x000fe2000001000e */
[----:B------:R-:W-:Y:S02]  /*43f0*/  F2FP.SATFINITE.E4M3.F32.PACK_AB_MERGE_C R29, R24, R25, R29 ;  /* 0x00000019181d723e */ /* 0x000fe4000480701d */
[----:B------:R-:W-:-:S02]  /*4400*/  F2FP.SATFINITE.E4M3.F32.PACK_AB_MERGE_C R30, R22, R23, R68 ;  /* 0x00000017161e723e */ /* 0x000fc40004807044 */
[----:B------:R-:W-:Y:S01]  /*4410*/  F2FP.SATFINITE.E4M3.F32.PACK_AB_MERGE_C R31, R20, R21, R70 ;  /* 0x00000015141f723e */ /* 0x000fe20004807046 */
[----:B------:R-:W-:Y:S01]  /*4420*/  BAR.SYNC.DEFER_BLOCKING 0x0 ;  /* 0x0000000000007b1d */ /* 0x000fe20000010000 */
[----:B------:R-:W-:Y:S02]  /*4430*/  FSETP.NEU.AND P3, PT, R2, RZ, PT ;  /* 0x000000ff0200720b */ /* 0x000fe40003f6d000 */
[----:B------:R-:W-:Y:S01]  /*4440*/  FSETP.NEU.AND P2, PT, R3, RZ, PT ;  /* 0x000000ff0300720b */ /* 0x000fe20003f4d000 */
[----:B------:R-:W-:Y:S01]  /*4450*/  IMAD R3, R17, UR5, RZ ;  /* 0x0000000511037c24 */ /* 0x000fe2000f8e02ff */
[----:B------:R-:W-:Y:S01]  /*4460*/  USHF.R.S32.HI UR5, URZ, 0x1f, UR4 ;  /* 0x0000001f3f057899 */ /* 0x000fe20008011404 */
[----:B------:R-:W-:Y:S01]  /*4470*/  @P4 IMAD.MOV.U32 R2, RZ, RZ, 0x7f800000 ;  /* 0x7f800000ff024424 */ /* 0x000fe200078e00ff */
[----:B------:R-:W-:Y:S01]  /*4480*/  FSETP.NEU.AND P1, PT, R12, RZ, PT ;  /* 0x000000ff0c00720b */ /* 0x000fe20003f2d000 */
[----:B--2---:R-:W-:Y:S01]  /*4490*/  IMAD.SHL.U32 R23, R15, 0x4, RZ ;  /* 0x000000040f177824 */ /* 0x004fe200078e00ff */
[----:B------:R-:W-:Y:S01]  /*44a0*/  SHF.R.S32.HI R12, RZ, 0x1f, R3 ;  /* 0x0000001fff0c7819 */ /* 0x000fe20000011403 */
[----:B------:R-:W-:Y:S01]  /*44b0*/  @P4 FFMA.FTZ R19, R13, R2, +INF ;  /* 0x7f8000000d134423 */ /* 0x000fe20000010002 */
[----:B0-----:R-:W-:Y:S01]  /*44c0*/  IADD3 R2, P4, P5, R3, UR4, R32 ;  /* 0x0000000403027c10 */ /* 0x001fe2000fd9e020 */
[----:B------:R-:W-:Y:S01]  /*44d0*/  IMAD R25, R15, 0x5, RZ ;  /* 0x000000050f197824 */ /* 0x000fe200078e02ff */
[----:B-1----:R-:W-:Y:S01]  /*44e0*/  PRMT R83, R7, 0x7773, RZ ;  /* 0x0000777307537816 */ /* 0x002fe200000000ff */
[----:B------:R-:W-:Y:S01]  /*44f0*/  IMAD R27, R15, 0x6, RZ ;  /* 0x000000060f1b7824 */ /* 0x000fe200078e02ff */
[----:B------:R-:W-:Y:S01]  /*4500*/  PRMT R85, R7, 0x7772, RZ ;  /* 0x0000777207557816 */ /* 0x000fe200000000ff */
[----:B------:R-:W-:Y:S01]  /*4510*/  IMAD R37, R15, 0xa, RZ ;  /* 0x0000000a0f257824 */ /* 0x000fe200078e02ff */
[----:B------:R-:W-:Y:S01]  /*4520*/  PRMT R87, R7, 0x7771, RZ ;  /* 0x0000777107577816 */ /* 0x000fe200000000ff */
[----:B------:R-:W-:Y:S01]  /*4530*/  IMAD R41, R15, 0xb, RZ ;  /* 0x0000000b0f297824 */ /* 0x000fe200078e02ff */
[----:B------:R-:W-:Y:S01]  /*4540*/  PRMT R93, R7, 0x7770, RZ ;  /* 0x00007770075d7816 */ /* 0x000fe200000000ff */
[----:B------:R-:W-:Y:S01]  /*4550*/  IMAD R7, R15, 0x3, RZ ;  /* 0x000000030f077824 */ /* 0x000fe200078e02ff */
[----:B------:R-:W-:Y:S01]  /*4560*/  PRMT R97, R5, 0x7773, RZ ;  /* 0x0000777305617816 */ /* 0x000fe200000000ff */
[----:B------:R-:W-:Y:S01]  /*4570*/  IMAD R43, R15, 0xc, RZ ;  /* 0x0000000c0f2b7824 */ /* 0x000fe200078e02ff */
[C---:B------:R-:W-:Y:S01]  /*4580*/  PRMT R99, R5.reuse, 0x7772, RZ ;  /* 0x0000777205637816 */ /* 0x040fe200000000ff */
[----:B------:R0:W-:Y:S01]  /*4590*/  STSM.16.M88.4 [R9], R28 ;  /* 0x0000001c09007844 */ /* 0x0001e20000000200 */
[----:B------:R-:W-:Y:S01]  /*45a0*/  PRMT R105, R5, 0x7770, RZ ;  /* 0x0000777005697816 */ /* 0x000fe200000000ff */
[C---:B------:R-:W-:Y:S01]  /*45b0*/  IMAD R45, R15.reuse, 0xd, RZ ;  /* 0x0000000d0f2d7824 */ /* 0x040fe200078e02ff */
[----:B------:R-:W-:Y:S01]  /*45c0*/  IADD3.X R3, R12, UR5, R33, P4, P5 ;  /* 0x000000050c037c10 */ /* 0x000fe2000a7ea421 */
[C---:B------:R-:W-:Y:S01]  /*45d0*/  IMAD R33, R15.reuse, 0x9, RZ ;  /* 0x000000090f217824 */ /* 0x040fe200078e02ff */
[----:B------:R-:W-:Y:S01]  /*45e0*/  IADD3 R12, P5, R2, R15, RZ ;  /* 0x0000000f020c7210 */ /* 0x000fe20007fbe0ff */
[----:B------:R-:W-:Y:S01]  /*45f0*/  IMAD R47, R15, 0xe, RZ ;  /* 0x0000000e0f2f7824 */ /* 0x000fe200078e02ff */
[----:B------:R-:W-:Y:S01]  /*4600*/  FSETP.NEU.AND P0, PT, R13, RZ, PT ;  /* 0x000000ff0d00720b */ /* 0x000fe20003f0d000 */
[C---:B------:R-:W-:Y:S01]  /*4610*/  IMAD R49, R15.reuse, 0xf, RZ ;  /* 0x0000000f0f317824 */ /* 0x040fe200078e02ff */
[CC--:B------:R-:W-:Y:S01]  /*4620*/  LEA.HI.X.SX32 R13, R15.reuse, R3.reuse, 0x1, P5 ;  /* 0x000000030f0d7211 */ /* 0x0c0fe200028f0eff */
[----:B------:R-:W-:Y:S01]  /*4630*/  IMAD.SHL.U32 R51, R15, 0x10, RZ ;  /* 0x000000100f337824 */ /* 0x000fe200078e00ff */
[-C--:B------:R-:W-:Y:S01]  /*4640*/  IADD3 R20, P4, R7, R2.reuse, RZ ;  /* 0x0000000207147210 */ /* 0x080fe20007f9e0ff */
[----:B------:R-:W-:Y:S01]  /*4650*/  IMAD R53, R15, 0x11, RZ ;  /* 0x000000110f357824 */ /* 0x000fe200078e02ff */
[-C--:B------:R-:W-:Y:S01]  /*4660*/  IADD3 R22, P5, R23, R2.reuse, RZ ;  /* 0x0000000217167210 */ /* 0x080fe20007fbe0ff */
[----:B------:R-:W-:Y:S01]  /*4670*/  IMAD R55, R15, 0x12, RZ ;  /* 0x000000120f377824 */ /* 0x000fe200078e02ff */
[-C--:B------:R-:W-:Y:S01]  /*4680*/  LEA.HI.X.SX32 R21, R7, R3.reuse, 0x1, P4 ;  /* 0x0000000307157211 */ /* 0x080fe200020f0eff */
[----:B0-----:R-:W-:Y:S01]  /*4690*/  IMAD R29, R15, 0x7, RZ ;  /* 0x000000070f1d7824 */ /* 0x001fe200078e02ff */
[----:B------:R-:W-:Y:S01]  /*46a0*/  PRMT R9, R5, 0x7771, RZ ;  /* 0x0000777105097816 */ /* 0x000fe200000000ff */
[----:B------:R-:W-:Y:S01]  /*46b0*/  IMAD.SHL.U32 R5, R15, 0x2, RZ ;  /* 0x000000020f057824 */ /* 0x000fe200078e00ff */
[-C--:B------:R-:W-:Y:S01]  /*46c0*/  LEA.HI.X.SX32 R23, R23, R3.reuse, 0x1, P5 ;  /* 0x0000000317177211 */ /* 0x080fe200028f0eff */
[C---:B------:R-:W-:Y:S01]  /*46d0*/  IMAD.SHL.U32 R31, R15.reuse, 0x8, RZ ;  /* 0x000000080f1f7824 */ /* 0x040fe200078e00ff */
[C---:B------:R-:W-:Y:S01]  /*46e0*/  PRMT R89, R6.reuse, 0x7773, RZ ;  /* 0x0000777306597816 */ /* 0x040fe200000000ff */
[----:B------:R-:W-:Y:S01]  /*46f0*/  IMAD R57, R15, 0x13, RZ ;  /* 0x000000130f397824 */ /* 0x000fe200078e02ff */
[-C--:B------:R-:W-:Y:S01]  /*4700*/  IADD3 R14, P6, R5, R2.reuse, RZ ;  /* 0x00000002050e7210 */ /* 0x080fe20007fde0ff */
[C---:B------:R-:W-:Y:S01]  /*4710*/  IMAD R59, R15.reuse, 0x14, RZ ;  /* 0x000000140f3b7824 */ /* 0x040fe200078e02ff */
[C---:B------:R-:W-:Y:S01]  /*4720*/  PRMT R91, R6.reuse, 0x7772, RZ ;  /* 0x00007772065b7816 */ /* 0x040fe200000000ff */
[C---:B------:R-:W-:Y:S01]  /*4730*/  IMAD R61, R15.reuse, 0x15, RZ ;  /* 0x000000150f3d7824 */ /* 0x040fe200078e02ff */
[C---:B------:R-:W-:Y:S01]  /*4740*/  PRMT R95, R6.reuse, 0x7771, RZ ;  /* 0x00007771065f7816 */ /* 0x040fe200000000ff */
[C---:B------:R-:W-:Y:S01]  /*4750*/  IMAD R63, R15.reuse, 0x16, RZ ;  /* 0x000000160f3f7824 */ /* 0x040fe200078e02ff */
[----:B------:R-:W-:Y:S01]  /*4760*/  PRMT R101, R6, 0x7770, RZ ;  /* 0x0000777006657816 */ /* 0x000fe200000000ff */
[C---:B------:R-:W-:Y:S01]  /*4770*/  IMAD R65, R15.reuse, 0x17, RZ ;  /* 0x000000170f417824 */ /* 0x040fe200078e02ff */
[C---:B------:R-:W-:Y:S01]  /*4780*/  PRMT R107, R4.reuse, 0x7773, RZ ;  /* 0x00007773046b7816 */ /* 0x040fe200000000ff */
[C---:B------:R-:W-:Y:S01]  /*4790*/  IMAD R67, R15.reuse, 0x18, RZ ;  /* 0x000000180f437824 */ /* 0x040fe200078e02ff */
[C---:B------:R-:W-:Y:S01]  /*47a0*/  PRMT R109, R4.reuse, 0x7772, RZ ;  /* 0x00007772046d7816 */ /* 0x040fe200000000ff */
[C---:B------:R-:W-:Y:S01]  /*47b0*/  IMAD R69, R15.reuse, 0x19, RZ ;  /* 0x000000190f457824 */ /* 0x040fe200078e02ff */
[C---:B------:R-:W-:Y:S01]  /*47c0*/  PRMT R103, R4.reuse, 0x7771, RZ ;  /* 0x0000777104677816 */ /* 0x040fe200000000ff */
[C---:B------:R-:W-:Y:S01]  /*47d0*/  IMAD R71, R15.reuse, 0x1a, RZ ;  /* 0x0000001a0f477824 */ /* 0x040fe200078e02ff */
[----:B------:R-:W-:Y:S01]  /*47e0*/  PRMT R111, R4, 0x7770, RZ ;  /* 0x00007770046f7816 */ /* 0x000fe200000000ff */
[----:B------:R-:W-:Y:S01]  /*47f0*/  BAR.SYNC.DEFER_BLOCKING 0x0 ;  /* 0x0000000000007b1d */ /* 0x000fe20000010000 */
[----:B------:R-:W-:Y:S01]  /*4800*/  IMAD R73, R15, 0x1b, RZ ;  /* 0x0000001b0f497824 */ /* 0x000fe200078e02ff */
[-C--:B------:R-:W-:Y:S01]  /*4810*/  IADD3 R26, P4, R27, R2.reuse, RZ ;  /* 0x000000021b1a7210 */ /* 0x080fe20007f9e0ff */
[----:B------:R-:W-:Y:S01]  /*4820*/  IMAD R75, R15, 0x1c, RZ ;  /* 0x0000001c0f4b7824 */ /* 0x000fe200078e02ff */
[-C--:B------:R-:W-:Y:S01]  /*4830*/  IADD3 R28, P5, R29, R2.reuse, RZ ;  /* 0x000000021d1c7210 */ /* 0x080fe20007fbe0ff */
[----:B------:R-:W-:Y:S01]  /*4840*/  IMAD R77, R15, 0x1d, RZ ;  /* 0x0000001d0f4d7824 */ /* 0x000fe200078e02ff */
[-C--:B------:R-:W-:Y:S01]  /*4850*/  LEA.HI.X.SX32 R27, R27, R3.reuse, 0x1, P4 ;  /* 0x000000031b1b7211 */ /* 0x080fe200020f0eff */
[----:B------:R-:W-:Y:S01]  /*4860*/  IMAD R79, R15, 0x1e, RZ ;  /* 0x0000001e0f4f7824 */ /* 0x000fe200078e02ff */
[-C--:B------:R-:W-:Y:S01]  /*4870*/  LEA.HI.X.SX32 R29, R29, R3.reuse, 0x1, P5 ;  /* 0x000000031d1d7211 */ /* 0x080fe200028f0eff */
[----:B------:R-:W-:Y:S01]  /*4880*/  IMAD R81, R15, 0x1f, RZ ;  /* 0x0000001f0f517824 */ /* 0x000fe200078e02ff */
[----:B------:R-:W-:Y:S01]  /*4890*/  LEA.HI.X.SX32 R15, R5, R3, 0x1, P6 ;  /* 0x00000003050f7211 */ /* 0x000fe200030f0eff */
[----:B------:R-:W-:Y:S01]  /*48a0*/  ULDC UR4, c[0x0][0x27c] ;  /* 0x00009f0000047ab9 */ /* 0x000fe20000000800 */
[-C--:B------:R-:W-:Y:S01]  /*48b0*/  IADD3 R24, P6, R25, R2.reuse, RZ ;  /* 0x0000000219187210 */ /* 0x080fe20007fde0ff */
[----:B------:R-:W-:Y:S01]  /*48c0*/  UIMAD UR4, UR16, UR4, URZ ;  /* 0x00000004100472a4 */ /* 0x000fe2000f8e023f */
[----:B------:R-:W-:-:S02]  /*48d0*/  IADD3 R32, P4, R33, R2, RZ ;  /* 0x0000000221207210 */ /* 0x000fc40007f9e0ff */
[-C--:B------:R-:W-:Y:S01]  /*48e0*/  LEA.HI.X.SX32 R25, R25, R3.reuse, 0x1, P6 ;  /* 0x0000000319197211 */ /* 0x080fe200030f0eff */
[----:B------:R-:W-:Y:S01]  /*48f0*/  USHF.L.U32 UR6, UR4, 0x2, URZ ;  /* 0x0000000204067899 */ /* 0x000fe2000800063f */
[-C--:B------:R-:W-:Y:S01]  /*4900*/  IADD3 R30, P6, R31, R2.reuse, RZ ;  /* 0x000000021f1e7210 */ /* 0x080fe20007fde0ff */
[----:B------:R-:W-:Y:S01]  /*4910*/  UIMAD.WIDE UR4, UR4, 0x4, URZ ;  /* 0x00000004040478a5 */ /* 0x000fe2000f8e023f */
[-C--:B------:R-:W-:Y:S02]  /*4920*/  IADD3 R36, P5, R37, R2.reuse, RZ ;  /* 0x0000000225247210 */ /* 0x080fe40007fbe0ff */
[-C--:B------:R-:W-:Y:S01]  /*4930*/  LEA.HI.X.SX32 R31, R31, R3.reuse, 0x1, P6 ;  /* 0x000000031f1f7211 */ /* 0x080fe200030f0eff */
[----:B------:R-:W0:Y:S01]  /*4940*/  LDS.128 R4, [R10] ;  /* 0x000000000a047984 */ /* 0x000e220000000c00 */
[-C--:B------:R-:W-:Y:S02]  /*4950*/  LEA.HI.X.SX32 R33, R33, R3.reuse, 0x1, P4 ;  /* 0x0000000321217211 */ /* 0x080fe400020f0eff */
[----:B------:R-:W-:Y:S01]  /*4960*/  LEA.HI.X.SX32 R37, R37, R3, 0x1, P5 ;  /* 0x0000000325257211 */ /* 0x000fe200028f0eff */
[----:B------:R-:W-:Y:S01]  /*4970*/  STG.E.U8 desc[UR20][R2.64], R111 ;  /* 0x0000006f02007986 */ /* 0x000fe2000c101114 */
[----:B------:R-:W-:-:S02]  /*4980*/  IADD3 R40, P6, R41, R2, RZ ;  /* 0x0000000229287210 */ /* 0x000fc40007fde0ff */
[-C--:B------:R-:W-:Y:S01]  /*4990*/  IADD3 R42, P4, R43, R2.reuse, RZ ;  /* 0x000000022b2a7210 */ /* 0x080fe20007f9e0ff */
[----:B------:R-:W-:Y:S01]  /*49a0*/  STG.E.U8 desc[UR20][R12.64], R103 ;  /* 0x000000670c007986 */ /* 0x000fe2000c101114 */
[-C--:B------:R-:W-:Y:S02]  /*49b0*/  IADD3 R44, P5, R45, R2.reuse, RZ ;  /* 0x000000022d2c7210 */ /* 0x080fe40007fbe0ff */
[-C--:B------:R-:W-:Y:S01]  /*49c0*/  LEA.HI.X.SX32 R41, R41, R3.reuse, 0x1, P6 ;  /* 0x0000000329297211 */ /* 0x080fe200030f0eff */
[----:B------:R-:W-:Y:S01]  /*49d0*/  STG.E.U8 desc[UR20][R14.64], R105 ;  /* 0x000000690e007986 */ /* 0x000fe2000c101114 */
        /* <DEDUP_REMOVED lines=23> */
[----:B------:R0:W-:Y:S01]  /*4b50*/  STG.E.U8 desc[UR20][R36.64], R99 ;  /* 0x0000006324007986 */ /* 0x0001e2000c101114 */
        /* <DEDUP_REMOVED lines=16> */
[-C--:B------:R-:W-:Y:S02]  /*4c60*/  IADD3 R72, P4, R73, R2.reuse, RZ ;  /* 0x0000000249487210 */ /* 0x080fe40007f9e0ff */
[-C--:B------:R-:W-:Y:S02]  /*4c70*/  IADD3 R74, P5, R75, R2.reuse, RZ ;  /* 0x000000024b4a7210 */ /* 0x080fe40007fbe0ff */
[-C--:B------:R-:W-:Y:S02]  /*4c80*/  LEA.HI.X.SX32 R71, R71, R3.reuse, 0x1, P6 ;  /* 0x0000000347477211 */ /* 0x080fe400030f0eff */
[-C--:B------:R-:W-:Y:S02]  /*4c90*/  LEA.HI.X.SX32 R73, R73, R3.reuse, 0x1, P4 ;  /* 0x0000000349497211 */ /* 0x080fe400020f0eff */
[----:B------:R-:W-:Y:S02]  /*4ca0*/  LEA.HI.X.SX32 R75, R75, R3, 0x1, P5 ;  /* 0x000000034b4b7211 */ /* 0x000fe400028f0eff */
[----:B------:R-:W-:-:S02]  /*4cb0*/  IADD3 R76, P6, R77, R2, RZ ;  /* 0x000000024d4c7210 */ /* 0x000fc40007fde0ff */
[-C--:B------:R-:W-:Y:S02]  /*4cc0*/  IADD3 R78, P4, R79, R2.reuse, RZ ;  /* 0x000000024f4e7210 */ /* 0x080fe40007f9e0ff */
[----:B------:R-:W-:Y:S02]  /*4cd0*/  IADD3 R80, P5, R81, R2, RZ ;  /* 0x0000000251507210 */ /* 0x000fe40007fbe0ff */
[C---:B0-----:R-:W-:Y:S02]  /*4ce0*/  PRMT R37, R4.reuse, 0x7770, RZ ;  /* 0x0000777004257816 */ /* 0x041fe400000000ff */
[----:B------:R-:W-:Y:S02]  /*4cf0*/  PRMT R33, R4, 0x7771, RZ ;  /* 0x0000777104217816 */ /* 0x000fe400000000ff */
[----:B------:R-:W-:Y:S01]  /*4d00*/  PRMT R93, R5, 0x7770, RZ ;  /* 0x00007770055d7816 */ /* 0x000fe200000000ff */
[----:B------:R-:W-:Y:S01]  /*4d10*/  STG.E.U8 desc[UR20][R50.64], R37 ;  /* 0x0000002532007986 */ /* 0x000fe2000c101114 */
[----:B------:R-:W-:-:S02]  /*4d20*/  LEA.HI.X.SX32 R77, R77, R3, 0x1, P6 ;  /* 0x000000034d4d7211 */ /* 0x000fc400030f0eff */
[-C--:B------:R-:W-:Y:S01]  /*4d30*/  LEA.HI.X.SX32 R79, R79, R3.reuse, 0x1, P4 ;  /* 0x000000034f4f7211 */ /* 0x080fe200020f0eff */
[----:B------:R-:W-:Y:S01]  /*4d40*/  STG.E.U8 desc[UR20][R52.64], R33 ;  /* 0x0000002134007986 */ /* 0x000fe2000c101114 */
[----:B------:R-:W-:Y:S02]  /*4d50*/  LEA.HI.X.SX32 R81, R81, R3, 0x1, P5 ;  /* 0x0000000351517211 */ /* 0x000fe400028f0eff */
[C---:B------:R-:W-:Y:S01]  /*4d60*/  PRMT R87, R5.reuse, 0x7771, RZ ;  /* 0x0000777105577816 */ /* 0x040fe200000000ff */
[----:B------:R-:W-:Y:S01]  /*4d70*/  STG.E.U8 desc[UR20][R54.64], R93 ;  /* 0x0000005d36007986 */ /* 0x000fe2000c101114 */
[C---:B------:R-:W-:Y:S02]  /*4d80*/  PRMT R23, R5.reuse, 0x7773, RZ ;  /* 0x0000777305177816 */ /* 0x040fe400000000ff */
[----:B------:R-:W-:Y:S01]  /*4d90*/  PRMT R9, R5, 0x7772, RZ ;  /* 0x0000777205097816 */ /* 0x000fe200000000ff */
[----:B------:R-:W-:Y:S01]  /*4da0*/  STG.E.U8 desc[UR20][R56.64], R87 ;  /* 0x0000005738007986 */ /* 0x000fe2000c101114 */
[----:B------:R-:W-:-:S02]  /*4db0*/  PRMT R3, R6, 0x7770, RZ ;  /* 0x0000777006037816 */ /* 0x000fc400000000ff */
[----:B------:R-:W-:Y:S02]  /*4dc0*/  PRMT R31, R6, 0x7771, RZ ;  /* 0x00007771061f7816 */ /* 0x000fe400000000ff */
[C---:B------:R-:W-:Y:S01]  /*4dd0*/  PRMT R5, R7.reuse, 0x7773, RZ ;  /* 0x0000777307057816 */ /* 0x040fe200000000ff */
[----:B------:R0:W-:Y:S01]  /*4de0*/  STG.E.U8 desc[UR20][R58.64], R3 ;  /* 0x000000033a007986 */ /* 0x0001e2000c101114 */
[C---:B------:R-:W-:Y:S02]  /*4df0*/  PRMT R13, R7.reuse, 0x7772, RZ ;  /* 0x00007772070d7816 */ /* 0x040fe400000000ff */
[C---:B------:R-:W-:Y:S01]  /*4e00*/  PRMT R29, R7.reuse, 0x7771, RZ ;  /* 0x00007771071d7816 */ /* 0x040fe200000000ff */
[----:B------:R-:W-:Y:S01]  /*4e10*/  STG.E.U8 desc[UR20][R60.64], R31 ;  /* 0x0000001f3c007986 */ /* 0x000fe2000c101114 */
[----:B------:R-:W-:Y:S02]  /*4e20*/  PRMT R7, R7, 0x7770, RZ ;  /* 0x0000777007077816 */ /* 0x000fe400000000ff */
[----:B------:R-:W-:-:S02]  /*4e30*/  PRMT R27, R4, 0x7772, RZ ;  /* 0x00007772041b7816 */ /* 0x000fc400000000ff */
[----:B------:R-:W-:Y:S01]  /*4e40*/  PRMT R25, R4, 0x7773, RZ ;  /* 0x0000777304197816 */ /* 0x000fe200000000ff */
[----:B------:R-:W-:Y:S01]  /*4e50*/  STG.E.U8 desc[UR20][R62.64], R7 ;  /* 0x000000073e007986 */ /* 0x000fe2000c101114 */
[C---:B------:R-:W-:Y:S01]  /*4e60*/  PRMT R21, R6.reuse, 0x7772, RZ ;  /* 0x0000777206157816 */ /* 0x040fe200000000ff */
[----:B------:R-:W-:Y:S01]  /*4e70*/  IMAD.HI R4, R17, 0x4, RZ ;  /* 0x0000000411047827 */ /* 0x000fe200078e02ff */
[----:B------:R-:W-:Y:S01]  /*4e80*/  PRMT R15, R6, 0x7773, RZ ;  /* 0x00007773060f7816 */ /* 0x000fe200000000ff */
[----:B------:R-:W-:Y:S01]  /*4e90*/  STG.E.U8 desc[UR20][R64.64], R29 ;  /* 0x0000001d40007986 */ /* 0x000fe2000c101114 */
[----:B------:R-:W-:Y:S01]  /*4ea0*/  FSEL R38, R38, -INF , P2 ;  /* 0xff80000026267808 */ /* 0x000fe20001000000 */
[----:B------:R-:W-:Y:S01]  /*4eb0*/  IMAD.SHL.U32 R6, R18, 0x2, RZ ;  /* 0x0000000212067824 */ /* 0x000fe200078e00ff */
[----:B0-----:R-:W-:Y:S01]  /*4ec0*/  FSEL R3, R34, -INF , P3 ;  /* 0xff80000022037808 */ /* 0x001fe20001800000 */
[----:B------:R-:W-:Y:S01]  /*4ed0*/  STG.E.U8 desc[UR20][R66.64], R27 ;  /* 0x0000001b42007986 */ /* 0x000fe2000c101114 */
[----:B------:R-:W-:-:S02]  /*4ee0*/  FSEL R16, R16, -INF , P1 ;  /* 0xff80000010107808 */ /* 0x000fc40000800000 */
[----:B------:R-:W-:Y:S01]  /*4ef0*/  FSEL R2, R19, -INF , P0 ;  /* 0xff80000013027808 */ /* 0x000fe20000000000 */
[----:B------:R-:W-:Y:S01]  /*4f00*/  STG.E.U8 desc[UR20][R68.64], R25 ;  /* 0x0000001944007986 */ /* 0x000fe2000c101114 */
[----:B------:R-:W-:Y:S01]  /*4f10*/  FFMA R8, R3, 0.69314718246459960938, R8 ;  /* 0x3f31721803087823 */ /* 0x000fe20000000008 */
[----:B------:R-:W-:Y:S01]  /*4f20*/  LOP3.LUT R6, R6, 0x1f8, RZ, 0xc0, !PT ;  /* 0x000001f806067812 */ /* 0x000fe200078ec0ff */
[----:B------:R-:W-:Y:S01]  /*4f30*/  IMAD.SHL.U32 R3, R17, 0x4, RZ ;  /* 0x0000000411037824 */ /* 0x000fe200078e00ff */
[----:B------:R0:W-:Y:S01]  /*4f40*/  STG.E.U8 desc[UR20][R70.64], R9 ;  /* 0x0000000946007986 */ /* 0x0001e2000c101114 */
[----:B------:R-:W-:-:S03]  /*4f50*/  FFMA R39, R2, 0.69314718246459960938, R39 ;  /* 0x3f31721802277823 */ /* 0x000fc60000000027 */
[----:B------:R-:W-:Y:S04]  /*4f60*/  STG.E.U8 desc[UR20][R72.64], R23 ;  /* 0x0000001748007986 */ /* 0x000fe8000c101114 */
[----:B------:R-:W-:Y:S04]  /*4f70*/  STG.E.U8 desc[UR20][R74.64], R21 ;  /* 0x000000154a007986 */ /* 0x000fe8000c101114 */
[----:B------:R-:W-:Y:S01]  /*4f80*/  STG.E.U8 desc[UR20][R76.64], R15 ;  /* 0x0000000f4c007986 */ /* 0x000fe2000c101114 */
[----:B0-----:R-:W-:Y:S01]  /*4f90*/  FFMA R9, R38, 0.69314718246459960938, R11 ;  /* 0x3f31721826097823 */ /* 0x001fe2000000000b */
[----:B------:R-:W-:Y:S01]  /*4fa0*/  FFMA R38, R16, 0.69314718246459960938, R35 ;  /* 0x3f31721810267823 */ /* 0x000fe20000000023 */
[----:B------:R-:W0:Y:S01]  /*4fb0*/  LDC.64 R10, c[0x0][0x230] ;  /* 0x00008c00ff0a7b82 */ /* 0x000e220000000a00 */
[----:B------:R-:W-:Y:S04]  /*4fc0*/  STG.E.U8 desc[UR20][R78.64], R13 ;  /* 0x0000000d4e007986 */ /* 0x000fe8000c101114 */
[----:B------:R-:W-:Y:S03]  /*4fd0*/  STG.E.U8 desc[UR20][R80.64], R5 ;  /* 0x0000000550007986 */ /* 0x000fe6000c101114 */
[----:B------:R-:W-:Y:S01]  /*4fe0*/  BAR.SYNC.DEFER_BLOCKING 0x0 ;  /* 0x0000000000007b1d */ /* 0x000fe20000010000 */
[----:B0-----:R-:W-:-:S04]  /*4ff0*/  IADD3 R2, P0, P1, R3, UR6, R10 ;  /* 0x0000000603027c10 */ /* 0x001fc8000f91e00a */
[----:B------:R-:W-:Y:S01]  /*5000*/  IADD3.X R3, R4, UR5, R11, P0, P1 ;  /* 0x0000000504037c10 */ /* 0x000fe200087e240b */
[----:B------:R-:W-:Y:S04]  /*5010*/  STS.64 [R6+UR7], R8 ;  /* 0x0000000806007988 */ /* 0x000fe80008000a07 */
[----:B------:R-:W-:Y:S01]  /*5020*/  STS.64 [R6+UR7+0x200], R38 ;  /* 0x0002002606007988 */ /* 0x000fe20008000a07 */
[----:B------:R-:W-:Y:S06]  /*5030*/  BAR.SYNC.DEFER_BLOCKING 0x0 ;  /* 0x0000000000007b1d */ /* 0x000fec0000010000 */
[----:B------:R-:W0:Y:S04]  /*5040*/  LDS R7, [R0] ;  /* 0x0000000000077984 */ /* 0x000e280000000800 */
[----:B0-----:R-:W-:Y:S01]  /*5050*/  STG.E desc[UR20][R2.64], R7 ;  /* 0x0000000702007986 */ /* 0x001fe2000c101914 */
[----:B------:R-:W-:Y:S05]  /*5060*/  EXIT ;  /* 0x000000000000794d */ /* 0x000fea0003800000 */
.L_x_2:
[----:B------:R-:W-:-:S00]  /*5070*/  BRA `(.L_x_2) ;  /* 0xfffffffc00fc7947 */ /* 0x000fc0000383ffff */
[----:B------:R-:W-:-:S00]  /*5080*/  NOP ;  /* 0x0000000000007918 */ /* 0x000fc00000000000 */
[----:B------:R-:W-:-:S00]  /*5090*/  NOP ;  /* 0x0000000000007918 */ /* 0x000fc00000000000 */
[----:B------:R-:W-:-:S00]  /*50a0*/  NOP ;  /* 0x0000000000007918 */ /* 0x000fc00000000000 */
[----:B------:R-:W-:-:S00]  /*50b0*/  NOP ;  /* 0x0000000000007918 */ /* 0x000fc00000000000 */
[----:B------:R-:W-:-:S00]  /*50c0*/  NOP ;  /* 0x0000000000007918 */ /* 0x000fc00000000000 */
[----:B------:R-:W-:-:S00]  /*50d0*/  NOP ;  /* 0x0000000000007918 */ /* 0x000fc00000000000 */
[----:B------:R-:W-:-:S00]  /*50e0*/  NOP ;  /* 0x0000000000007918 */ /* 0x000fc00000000000 */
[----:B------:R-:W-:-:S00]  /*50f0*/  NOP ;  /* 0x0000000000007918 */ /* 0x000fc00000000000 */
.L_x_3:


//--------------------- .nv.global.init           --------------------------
	.section	.nv.global.init,"aw",@progbits
.nv.global.init:
	.type		_$_str,@object
	.size		_$_str,(.L_0 - _$_str)
_$_str:
        /*0000*/ 	.byte	0x5f, 0x5f, 0x43, 0x55, 0x44, 0x41, 0x5f, 0x46, 0x54, 0x5a, 0x00
.L_0:


//--------------------- .nv.shared.attn_fwd       --------------------------
	.section	.nv.shared.attn_fwd,"aw",@nobits
	.sectionflags	@""
	.align	16
	.zero		1024


//--------------------- .nv.shared.reserved.0     --------------------------
	.section	.nv.shared.reserved.0,"aw",@nobits
	.weak		__nv_reservedSMEM_offset_0_alias
	.size		__nv_reservedSMEM_offset_0_alias, 0, 0
	.other		__nv_reservedSMEM_offset_0_alias,@"STO_CUDA_RESERVED_SHARED STV_DEFAULT"
__nv_reservedSMEM_offset_0_alias:
	.zero		0


//--------------------- .nv.constant0.attn_fwd    --------------------------
	.section	.nv.constant0.attn_fwd,"a",@progbits
	.sectionflags	@""
	.align	4
.nv.constant0.attn_fwd:
	.zero		664


//--------------------- SYMBOLS --------------------------

	.type		.nv.reservedSmem.offset0,@object
	.size		.nv.reservedSmem.offset0,0x4
